# CuTe-DSL kernel — source=cudnn_frontend_dsl family=gemm_swiglu
# config = {"ab_dtype": "BFloat16", "c_dtype": "BFloat16", "mma_mn": [64, 128], "cluster_mn": [4, 2]}


// ===== COMPILED SASS (sm_100a) =====

	.target	sm_100a

	.elftype	@"ET_EXEC"


//--------------------- .note.nv.tkinfo           --------------------------
	.section	.note.nv.tkinfo,"",@"SHT_NOTE"
	.sectionflags	@"SHF_NOTE_NV_TKINFO"
	.tkinfo
        /*0018*/ 	.word	0x00000081
        /*0030*/ 	.string	""
        /*0030*/ 	.string	"ptxas"
        /*0030*/ 	.string	"Cuda compilation tools, release 12.9, V12.9.83"
        /*0030*/ 	.string	"Build system must define TOOLS_VERSION_EXTENDED"
        /*0030*/ 	.string	"-O 3 -arch sm_100a "



//--------------------- .note.nv.cuver            --------------------------
	.section	.note.nv.cuver,"",@"SHT_NOTE"
	.sectionflags	@"SHF_NOTE_NV_CUVER"
        /*0018*/ 	.short	0x0001
        /*001a*/ 	.short	0x0064
        /*001c*/ 	.short	0x0001
        /*001e*/ 	.short	0x0000
        /*0020*/ 	.short	0x0001
        /*0022*/ 	.short	0x0000


//--------------------- .nv.info                  --------------------------
	.section	.nv.info,"",@"SHT_CUDA_INFO"
	.align	4


	//----- nvinfo : EIATTR_REGCOUNT
	.align		4
        /*0000*/ 	.byte	0x04, 0x2f
        /*0002*/ 	.short	(.L_4 - .L_3)
	.align		4
.L_3:
        /*0004*/ 	.word	index@(kernel_cutlass_kernel_cudnngemm_swigludense_gemm_persistent_swigluPersistentDenseGemmKernel_object_at__TiledMMA_ThrLayoutVMNK11110000_PermutationMNK____MMAAtom_ThrID10_ShapeMNK6412816_TVL_0)
        /*0008*/ 	.word	0x00000065


	//----- nvinfo : EIATTR_FRAME_SIZE
	.align		4
.L_4:
        /*000c*/ 	.byte	0x04, 0x11
        /*000e*/ 	.short	(.L_6 - .L_5)
	.align		4
.L_5:
        /*0010*/ 	.word	index@($__internal_2_$__cuda_sm10x_tcgen05_guardrail_trap_unallocated_columns_being_dealloced)
        /*0014*/ 	.word	0x00000000


	//----- nvinfo : EIATTR_FRAME_SIZE
	.align		4
.L_6:
        /*0018*/ 	.byte	0x04, 0x11
        /*001a*/ 	.short	(.L_8 - .L_7)
	.align		4
.L_7:
        /*001c*/ 	.word	index@($__internal_1_$__cuda_sm10x_tcgen05_guardrail_trap_phase_invalid_during_alloc)
        /*0020*/ 	.word	0x00000000


	//----- nvinfo : EIATTR_FRAME_SIZE
	.align		4
.L_8:
        /*0024*/ 	.byte	0x04, 0x11
        /*0026*/ 	.short	(.L_10 - .L_9)
	.align		4
.L_9:
        /*0028*/ 	.word	index@($__internal_0_$__cuda_sm10x_tcgen05_guardrail_trap_col_being_dealloced_not_returned_by_alloc)
        /*002c*/ 	.word	0x00000000


	//----- nvinfo : EIATTR_FRAME_SIZE
	.align		4
.L_10:
        /*0030*/ 	.byte	0x04, 0x11
        /*0032*/ 	.short	(.L_12 - .L_11)
	.align		4
.L_11:
        /*0034*/ 	.word	index@(kernel_cutlass_kernel_cudnngemm_swigludense_gemm_persistent_swigluPersistentDenseGemmKernel_object_at__TiledMMA_ThrLayoutVMNK11110000_PermutationMNK____MMAAtom_ThrID10_ShapeMNK6412816_TVL_0)
        /*0038*/ 	.word	0x00000000


	//----- nvinfo : EIATTR_MIN_STACK_SIZE
	.align		4
.L_12:
        /*003c*/ 	.byte	0x04, 0x12
        /*003e*/ 	.short	(.L_14 - .L_13)
	.align		4
.L_13:
        /*0040*/ 	.word	index@(kernel_cutlass_kernel_cudnngemm_swigludense_gemm_persistent_swigluPersistentDenseGemmKernel_object_at__TiledMMA_ThrLayoutVMNK11110000_PermutationMNK____MMAAtom_ThrID10_ShapeMNK6412816_TVL_0)
        /*0044*/ 	.word	0x00000000
.L_14:


//--------------------- .nv.info.kernel_cutlass_kernel_cudnngemm_swigludense_gemm_persistent_swigluPersistentDenseGemmKernel_object_at__TiledMMA_ThrLayoutVMNK11110000_PermutationMNK____MMAAtom_ThrID10_ShapeMNK6412816_TVL_0 --------------------------
	.section	.nv.info.kernel_cutlass_kernel_cudnngemm_swigludense_gemm_persistent_swigluPersistentDenseGemmKernel_object_at__TiledMMA_ThrLayoutVMNK11110000_PermutationMNK____MMAAtom_ThrID10_ShapeMNK6412816_TVL_0,"",@"SHT_CUDA_INFO"
	.sectionflags	@""
	.align	4


	//----- nvinfo : EIATTR_CUDA_API_VERSION
	.align		4
        /*0000*/ 	.byte	0x04, 0x37
        /*0002*/ 	.short	(.L_16 - .L_15)
.L_15:
        /*0004*/ 	.word	0x00000081


	//----- nvinfo : EIATTR_KPARAM_INFO
	.align		4
.L_16:
        /*0008*/ 	.byte	0x04, 0x17
        /*000a*/ 	.short	(.L_18 - .L_17)
.L_17:
        /*000c*/ 	.word	0x00000000
        /*0010*/ 	.short	0x0008
        /*0012*/ 	.short	0x0264
        /*0014*/ 	.byte	0x00, 0xf0, 0x11, 0x00


	//----- nvinfo : EIATTR_KPARAM_INFO
	.align		4
.L_18:
        /*0018*/ 	.byte	0x04, 0x17
        /*001a*/ 	.short	(.L_20 - .L_19)
.L_19:
        /*001c*/ 	.word	0x00000000
        /*0020*/ 	.short	0x0007
        /*0022*/ 	.short	0x0258
        /*0024*/ 	.byte	0x00, 0xf0, 0x31, 0x00


	//----- nvinfo : EIATTR_KPARAM_INFO
	.align		4
.L_20:
        /*0028*/ 	.byte	0x04, 0x17
        /*002a*/ 	.short	(.L_22 - .L_21)
.L_21:
        /*002c*/ 	.word	0x00000000
        /*0030*/ 	.short	0x0006
        /*0032*/ 	.short	0x024c
        /*0034*/ 	.byte	0x00, 0xf0, 0x31, 0x00


	//----- nvinfo : EIATTR_KPARAM_INFO
	.align		4
.L_22:
        /*0038*/ 	.byte	0x04, 0x17
        /*003a*/ 	.short	(.L_24 - .L_23)
.L_23:
        /*003c*/ 	.word	0x00000000
        /*0040*/ 	.short	0x0005
        /*0042*/ 	.short	0x0240
        /*0044*/ 	.byte	0x00, 0xf0, 0x31, 0x00


	//----- nvinfo : EIATTR_KPARAM_INFO
	.align		4
.L_24:
        /*0048*/ 	.byte	0x04, 0x17
        /*004a*/ 	.short	(.L_26 - .L_25)
.L_25:
        /*004c*/ 	.word	0x00000000
        /*0050*/ 	.short	0x0004
        /*0052*/ 	.short	0x01c0
        /*0054*/ 	.byte	0x00, 0xf0, 0x01, 0x02


	//----- nvinfo : EIATTR_KPARAM_INFO
	.align		4
.L_26:
        /*0058*/ 	.byte	0x04, 0x17
        /*005a*/ 	.short	(.L_28 - .L_27)
.L_27:
        /*005c*/ 	.word	0x00000000
        /*0060*/ 	.short	0x0003
        /*0062*/ 	.short	0x0140
        /*0064*/ 	.byte	0x00, 0xf0, 0x01, 0x02


	//----- nvinfo : EIATTR_KPARAM_INFO
	.align		4
.L_28:
        /*0068*/ 	.byte	0x04, 0x17
        /*006a*/ 	.short	(.L_30 - .L_29)
.L_29:
        /*006c*/ 	.word	0x00000000
        /*0070*/ 	.short	0x0002
        /*0072*/ 	.short	0x00c0
        /*0074*/ 	.byte	0x00, 0xf0, 0x01, 0x02


	//----- nvinfo : EIATTR_KPARAM_INFO
	.align		4
.L_30:
        /*0078*/ 	.byte	0x04, 0x17
        /*007a*/ 	.short	(.L_32 - .L_31)
.L_31:
        /*007c*/ 	.word	0x00000000
        /*0080*/ 	.short	0x0001
        /*0082*/ 	.short	0x0040
        /*0084*/ 	.byte	0x00, 0xf0, 0x01, 0x02


	//----- nvinfo : EIATTR_KPARAM_INFO
	.align		4
.L_32:
        /*0088*/ 	.byte	0x04, 0x17
        /*008a*/ 	.short	(.L_34 - .L_33)
.L_33:
        /*008c*/ 	.word	0x00000000
        /*0090*/ 	.short	0x0000
        /*0092*/ 	.short	0x0000
        /*0094*/ 	.byte	0x00, 0xf0, 0x0d, 0x00


	//----- nvinfo : EIATTR_AT_ENTRY_FRAGMENTS
	.align		4
.L_34:
        /*0098*/ 	.byte	0x04, 0x4f
        /*009a*/ 	.short	(.L_36 - .L_35)


	//   ....[0]....
.L_35:
        /*009c*/ 	.word	0x00000004


	//----- nvinfo : EIATTR_RESERVED_SMEM_USED
	.align		4
.L_36:
        /*00a0*/ 	.byte	0x01, 0x41
	.zero		2


	//----- nvinfo : EIATTR_SPARSE_MMA_MASK
	.align		4
        /*00a4*/ 	.byte	0x03, 0x50
        /*00a6*/ 	.short	0x0000


	//----- nvinfo : EIATTR_TCGEN05_1CTA_USED
	.align		4
        /*00a8*/ 	.byte	0x01, 0x51
	.zero		2


	//----- nvinfo : EIATTR_MAXREG_COUNT
	.align		4
        /*00ac*/ 	.byte	0x03, 0x1b
        /*00ae*/ 	.short	0x00ff


	//----- nvinfo : EIATTR_NUM_BARRIERS
	.align		4
        /*00b0*/ 	.byte	0x02, 0x4c
        /*00b2*/ 	.byte	0x03
	.zero		1


	//----- nvinfo : EIATTR_INT_WARP_WIDE_INSTR_OFFSETS
	.align		4
        /*00b4*/ 	.byte	0x04, 0x31
        /*00b6*/ 	.short	(.L_38 - .L_37)


	//   ....[0]....
.L_37:
        /*00b8*/ 	.word	0x00004010


	//   ....[1]....
        /*00bc*/ 	.word	0x00004050


	//----- nvinfo : EIATTR_COOP_GROUP_MASK_REGIDS
	.align		4
.L_38:
        /*00c0*/ 	.byte	0x04, 0x29
        /*00c2*/ 	.short	(.L_40 - .L_39)


	//   ....[0]....
.L_39:
        /*00c4*/ 	.word	0xffffffff


	//   ....[1]....
        /*00c8*/ 	.word	0xffffffff


	//   ....[2]....
        /*00cc*/ 	.word	0xffffffff


	//   ....[3]....
        /*00d0*/ 	.word	0xffffffff


	//   ....[4]....
        /*00d4*/ 	.word	0xffffffff


	//   ....[5]....
        /*00d8*/ 	.word	0xffffffff


	//   ....[6]....
        /*00dc*/ 	.word	0xffffffff


	//----- nvinfo : EIATTR_COOP_GROUP_INSTR_OFFSETS
	.align		4
.L_40:
        /*00e0*/ 	.byte	0x04, 0x28
        /*00e2*/ 	.short	(.L_42 - .L_41)


	//   ....[0]....
.L_41:
        /*00e4*/ 	.word	0x00000470


	//   ....[1]....
        /*00e8*/ 	.word	0x00000620


	//   ....[2]....
        /*00ec*/ 	.word	0x000006c0


	//   ....[3]....
        /*00f0*/ 	.word	0x00001aa0


	//   ....[4]....
        /*00f4*/ 	.word	0x00001d60


	//   ....[5]....
        /*00f8*/ 	.word	0x00003ea0


	//   ....[6]....
        /*00fc*/ 	.word	0x00004100


	//----- nvinfo : EIATTR_VRC_CTA_INIT_COUNT
	.align		4
.L_42:
        /*0100*/ 	.byte	0x02, 0x4a
        /*0102*/ 	.byte	0x80
	.zero		1


	//----- nvinfo : EIATTR_MBARRIER_INSTR_OFFSETS
	.align		4
        /*0104*/ 	.byte	0x04, 0x39
        /*0106*/ 	.short	(.L_44 - .L_43)


	//   ....[0]....
.L_43:
        /*0108*/ 	.word	0x00000340
        /*010c*/ 	.word	0x000000ff
        /*0110*/ 	.word	0x00000000
        /*0114*/ 	.short	0x0100
        /*0116*/ 	.byte	0x05
	.zero		1


	//   ....[1]....
        /*0118*/ 	.word	0x00000350
        /*011c*/ 	.word	0x000000ff
        /*0120*/ 	.word	0x00000008
        /*0124*/ 	.short	0x0100
        /*0126*/ 	.byte	0x05
	.zero		1


	//   ....[2]....
        /*0128*/ 	.word	0x00000360
        /*012c*/ 	.word	0x000000ff
        /*0130*/ 	.word	0x00000010
        /*0134*/ 	.short	0x0100
        /*0136*/ 	.byte	0x05
	.zero		1


	//   ....[3]....
        /*0138*/ 	.word	0x00000370
        /*013c*/ 	.word	0x000000ff
        /*0140*/ 	.word	0x00000018
        /*0144*/ 	.short	0x0100
        /*0146*/ 	.byte	0x05
	.zero		1


	//   ....[4]....
        /*0148*/ 	.word	0x00000380
        /*014c*/ 	.word	0x000000ff
        /*0150*/ 	.word	0x00000020
        /*0154*/ 	.short	0x0100
        /*0156*/ 	.byte	0x05
	.zero		1


	//   ....[5]....
        /*0158*/ 	.word	0x00000390
        /*015c*/ 	.word	0x000000ff
        /*0160*/ 	.word	0x00000028
        /*0164*/ 	.short	0x0100
        /*0166*/ 	.byte	0x05
	.zero		1


	//   ....[6]....
        /*0168*/ 	.word	0x000003a0
        /*016c*/ 	.word	0x000000ff
        /*0170*/ 	.word	0x00000030
        /*0174*/ 	.short	0x0100
        /*0176*/ 	.byte	0x05
	.zero		1


	//   ....[7]....
        /*0178*/ 	.word	0x000003b0
        /*017c*/ 	.word	0x000000ff
        /*0180*/ 	.word	0x00000038
        /*0184*/ 	.short	0x0100
        /*0186*/ 	.byte	0x05
	.zero		1


	//   ....[8]....
        /*0188*/ 	.word	0x000003c0
        /*018c*/ 	.word	0x000000ff
        /*0190*/ 	.word	0x00000040
        /*0194*/ 	.short	0x0100
        /*0196*/ 	.byte	0x05
	.zero		1


	//   ....[9]....
        /*0198*/ 	.word	0x000003d0
        /*019c*/ 	.word	0x000000ff
        /*01a0*/ 	.word	0x00000048
        /*01a4*/ 	.short	0x0100
        /*01a6*/ 	.byte	0x05
	.zero		1


	//   ....[10]....
        /*01a8*/ 	.word	0x000003e0
        /*01ac*/ 	.word	0x000000ff
        /*01b0*/ 	.word	0x00000050
        /*01b4*/ 	.short	0x0100
        /*01b6*/ 	.byte	0x05
	.zero		1


	//   ....[11]....
        /*01b8*/ 	.word	0x000003f0
        /*01bc*/ 	.word	0x000000ff
        /*01c0*/ 	.word	0x00000058
        /*01c4*/ 	.short	0x0100
        /*01c6*/ 	.byte	0x05
	.zero		1


	//   ....[12]....
        /*01c8*/ 	.word	0x00000400
        /*01cc*/ 	.word	0x000000ff
        /*01d0*/ 	.word	0x00000060
        /*01d4*/ 	.short	0x0100
        /*01d6*/ 	.byte	0x05
	.zero		1


	//   ....[13]....
        /*01d8*/ 	.word	0x00000410
        /*01dc*/ 	.word	0x000000ff
        /*01e0*/ 	.word	0x00000068
        /*01e4*/ 	.short	0x0100
        /*01e6*/ 	.byte	0x05
	.zero		1


	//   ....[14]....
        /*01e8*/ 	.word	0x00000590
        /*01ec*/ 	.word	0x000000ff
        /*01f0*/ 	.word	0x00000070
        /*01f4*/ 	.short	0x0100
        /*01f6*/ 	.byte	0x06
	.zero		1


	//   ....[15]....
        /*01f8*/ 	.word	0x000005a0
        /*01fc*/ 	.word	0x000000ff
        /*0200*/ 	.word	0x00000078
        /*0204*/ 	.short	0x0100
        /*0206*/ 	.byte	0x06
	.zero		1


	//   ....[16]....
        /*0208*/ 	.word	0x000005b0
        /*020c*/ 	.word	0x000000ff
        /*0210*/ 	.word	0x00000080
        /*0214*/ 	.short	0x0100
        /*0216*/ 	.byte	0x06
	.zero		1


	//   ....[17]....
        /*0218*/ 	.word	0x000005c0
        /*021c*/ 	.word	0x000000ff
        /*0220*/ 	.word	0x00000088
        /*0224*/ 	.short	0x0100
        /*0226*/ 	.byte	0x06
	.zero		1


	//   ....[18]....
        /*0228*/ 	.word	0x00000b30
        /*022c*/ 	.word	0x000000ff
        /*0230*/ 	.word	0x00000038
        /*0234*/ 	.short	0x010a
        /*0236*/ 	.byte	0x07
	.zero		1


	//   ....[19]....
        /*0238*/ 	.word	0x00000ca0
        /*023c*/ 	.word	0x000000ff
        /*0240*/ 	.word	0x00000038
        /*0244*/ 	.short	0x010a
        /*0246*/ 	.byte	0x09
	.zero		1


	//   ....[20]....
        /*0248*/ 	.word	0x00000dc0
        /*024c*/ 	.word	0x000000ff
        /*0250*/ 	.word	0x00000038
        /*0254*/ 	.short	0x010a
        /*0256*/ 	.byte	0x20
	.zero		1


	//   ....[21]....
        /*0258*/ 	.word	0x00001180
        /*025c*/ 	.word	0x000000ff
        /*0260*/ 	.word	0x00000038
        /*0264*/ 	.short	0x010a
        /*0266*/ 	.byte	0x04
	.zero		1


	//   ....[22]....
        /*0268*/ 	.word	0x00001560
        /*026c*/ 	.word	0x000000ff
        /*0270*/ 	.word	0x00000000
        /*0274*/ 	.short	0x010a
        /*0276*/ 	.byte	0x06
	.zero		1


	//   ....[23]....
        /*0278*/ 	.word	0x00001590
        /*027c*/ 	.word	0x000000ff
        /*0280*/ 	.word	0x00000080
        /*0284*/ 	.short	0x010a
        /*0286*/ 	.byte	0x07
	.zero		1


	//   ....[24]....
        /*0288*/ 	.word	0x00001730
        /*028c*/ 	.word	0x000000ff
        /*0290*/ 	.word	0x00000000
        /*0294*/ 	.short	0x010a
        /*0296*/ 	.byte	0x05
	.zero		1


	//   ....[25]....
        /*0298*/ 	.word	0x00001890
        /*029c*/ 	.word	0x000000ff
        /*02a0*/ 	.word	0x00000000
        /*02a4*/ 	.short	0x010a
        /*02a6*/ 	.byte	0x06
	.zero		1


	//   ....[26]....
        /*02a8*/ 	.word	0x00001a30
        /*02ac*/ 	.word	0x00000002
        /*02b0*/ 	.word	0x00000080
        /*02b4*/ 	.short	0x010a
        /*02b6*/ 	.byte	0xff
	.zero		1


	//   ....[27]....
        /*02b8*/ 	.word	0x00002380
        /*02bc*/ 	.word	0x00000003
        /*02c0*/ 	.word	0x00000070
        /*02c4*/ 	.short	0x010a
        /*02c6*/ 	.byte	0xff
	.zero		1


	//   ....[28]....
        /*02c8*/ 	.word	0x00003c70
        /*02cc*/ 	.word	0x00000003
        /*02d0*/ 	.word	0x00000080
        /*02d4*/ 	.short	0x0101
        /*02d6*/ 	.byte	0xff
	.zero		1


	//   ....[29]....
        /*02d8*/ 	.word	0x00004160
        /*02dc*/ 	.word	0x00000002
        /*02e0*/ 	.word	0x00000038
        /*02e4*/ 	.short	0x010a
        /*02e6*/ 	.byte	0xff
	.zero		1


	//   ....[30]....
        /*02e8*/ 	.word	0x000041e0
        /*02ec*/ 	.word	0x00000002
        /*02f0*/ 	.word	0x00000038
        /*02f4*/ 	.short	0x010a
        /*02f6*/ 	.byte	0xff
	.zero		1


	//   ....[31]....
        /*02f8*/ 	.word	0x00004260
        /*02fc*/ 	.word	0x00000002
        /*0300*/ 	.word	0x00000080
        /*0304*/ 	.short	0x010a
        /*0306*/ 	.byte	0xff
	.zero		1


	//   ....[32]....
        /*0308*/ 	.word	0x000042e0
        /*030c*/ 	.word	0x00000002
        /*0310*/ 	.word	0x00000000
        /*0314*/ 	.short	0x010a
        /*0316*/ 	.byte	0xff
	.zero		1


	//   ....[33]....
        /*0318*/ 	.word	0x00004340
        /*031c*/ 	.word	0x00000002
        /*0320*/ 	.word	0x00000080
        /*0324*/ 	.short	0x010a
        /*0326*/ 	.byte	0xff
	.zero		1


	//   ....[34]....
        /*0328*/ 	.word	0x000043a0
        /*032c*/ 	.word	0x00000003
        /*0330*/ 	.word	0x00000070
        /*0334*/ 	.short	0x010a
        /*0336*/ 	.byte	0xff
	.zero		1


	//----- nvinfo : EIATTR_NUM_MBARRIERS
	.align		4
.L_44:
        /*0338*/ 	.byte	0x03, 0x38
        /*033a*/ 	.short	0x0012


	//----- nvinfo : EIATTR_EXIT_INSTR_OFFSETS
	.align		4
        /*033c*/ 	.byte	0x04, 0x1c
        /*033e*/ 	.short	(.L_46 - .L_45)


	//   ....[0]....
.L_45:
        /*0340*/ 	.word	0x00001a60


	//   ....[1]....
        /*0344*/ 	.word	0x00004120


	//----- nvinfo : EIATTR_REQNTID
	.align		4
.L_46:
        /*0348*/ 	.byte	0x04, 0x10
        /*034a*/ 	.short	(.L_48 - .L_47)
.L_47:
        /*034c*/ 	.word	0x000000c0
        /*0350*/ 	.word	0x00000001
        /*0354*/ 	.word	0x00000001


	//----- nvinfo : EIATTR_CRS_STACK_SIZE
	.align		4
.L_48:
        /*0358*/ 	.byte	0x04, 0x1e
        /*035a*/ 	.short	(.L_50 - .L_49)
.L_49:
        /*035c*/ 	.word	0x00000000


	//----- nvinfo : EIATTR_CBANK_PARAM_SIZE
	.align		4
.L_50:
        /*0360*/ 	.byte	0x03, 0x19
        /*0362*/ 	.short	0x0268


	//----- nvinfo : EIATTR_PARAM_CBANK
	.align		4
        /*0364*/ 	.byte	0x04, 0x0a
        /*0366*/ 	.short	(.L_52 - .L_51)
	.align		4
.L_51:
        /*0368*/ 	.word	index@(.nv.constant0.kernel_cutlass_kernel_cudnngemm_swigludense_gemm_persistent_swigluPersistentDenseGemmKernel_object_at__TiledMMA_ThrLayoutVMNK11110000_PermutationMNK____MMAAtom_ThrID10_ShapeMNK6412816_TVL_0)
        /*036c*/ 	.short	0x0380
        /*036e*/ 	.short	0x0268


	//----- nvinfo : EIATTR_SW_WAR
	.align		4
.L_52:
        /*0370*/ 	.byte	0x04, 0x36
        /*0372*/ 	.short	(.L_54 - .L_53)
.L_53:
        /*0374*/ 	.word	0x00000008
.L_54:


//--------------------- .nv.compat                --------------------------
	.section	.nv.compat,"",@"SHT_CUDA_COMPAT_INFO"
	.align	4
        /*0000*/ 	.byte	0x02, 0x02, 0x02, 0x00, 0x02, 0x05, 0x05, 0x00, 0x02, 0x03, 0x01, 0x00, 0x02, 0x06, 0x01, 0x00


//--------------------- .nv.callgraph             --------------------------
	.section	.nv.callgraph,"",@"SHT_CUDA_CALLGRAPH"
	.align	4
	.sectionentsize	8
	.align		4
        /*0000*/ 	.word	0x00000000
	.align		4
        /*0004*/ 	.word	0xffffffff
	.align		4
        /*0008*/ 	.word	0x00000000
	.align		4
        /*000c*/ 	.word	0xfffffffe
	.align		4
        /*0010*/ 	.word	0x00000000
	.align		4
        /*0014*/ 	.word	0xfffffffd
	.align		4
        /*0018*/ 	.word	0x00000000
	.align		4
        /*001c*/ 	.word	0xfffffffc


//--------------------- .text.kernel_cutlass_kernel_cudnngemm_swigludense_gemm_persistent_swigluPersistentDenseGemmKernel_object_at__TiledMMA_ThrLayoutVMNK11110000_PermutationMNK____MMAAtom_ThrID10_ShapeMNK6412816_TVL_0 --------------------------
	.section	.text.kernel_cutlass_kernel_cudnngemm_swigludense_gemm_persistent_swigluPersistentDenseGemmKernel_object_at__TiledMMA_ThrLayoutVMNK11110000_PermutationMNK____MMAAtom_ThrID10_ShapeMNK6412816_TVL_0,"ax",@progbits
	.align	128
        .global         kernel_cutlass_kernel_cudnngemm_swigludense_gemm_persistent_swigluPersistentDenseGemmKernel_object_at__TiledMMA_ThrLayoutVMNK11110000_PermutationMNK____MMAAtom_ThrID10_ShapeMNK6412816_TVL_0
        .type           kernel_cutlass_kernel_cudnngemm_swigludense_gemm_persistent_swigluPersistentDenseGemmKernel_object_at__TiledMMA_ThrLayoutVMNK11110000_PermutationMNK____MMAAtom_ThrID10_ShapeMNK6412816_TVL_0,@function
        .size           kernel_cutlass_kernel_cudnngemm_swigludense_gemm_persistent_swigluPersistentDenseGemmKernel_object_at__TiledMMA_ThrLayoutVMNK11110000_PermutationMNK____MMAAtom_ThrID10_ShapeMNK6412816_TVL_0,(.L_x_56 - kernel_cutlass_kernel_cudnngemm_swigludense_gemm_persistent_swigluPersistentDenseGemmKernel_object_at__TiledMMA_ThrLayoutVMNK11110000_PermutationMNK____MMAAtom_ThrID10_ShapeMNK6412816_TVL_0)
        .other          kernel_cutlass_kernel_cudnngemm_swigludense_gemm_persistent_swigluPersistentDenseGemmKernel_object_at__TiledMMA_ThrLayoutVMNK11110000_PermutationMNK____MMAAtom_ThrID10_ShapeMNK6412816_TVL_0,@"STO_CUDA_ENTRY STV_DEFAULT"
kernel_cutlass_kernel_cudnngemm_swigludense_gemm_persistent_swigluPersistentDenseGemmKernel_object_at__TiledMMA_ThrLayoutVMNK11110000_PermutationMNK____MMAAtom_ThrID10_ShapeMNK6412816_TVL_0:
.text.kernel_cutlass_kernel_cudnngemm_swigludense_gemm_persistent_swigluPersistentDenseGemmKernel_object_at__TiledMMA_ThrLayoutVMNK11110000_PermutationMNK____MMAAtom_ThrID10_ShapeMNK6412816_TVL_0:
[----:B------:R-:W1:Y:S08]  /*0000*/  LDC R1, c[0x0][0x37c] ;  /* 0x0000df00ff017b82 */ /* 0x000e700000000800 */
[----:B------:R-:W2:Y:S01]  /*0010*/  S2UR UR18, SR_CgaCtaId ;  /* 0x00000000001279c3 */ /* 0x000ea20000008800 */
[----:B------:R-:W3:Y:S01]  /*0020*/  S2R R0, SR_TID.X ;  /* 0x0000000000007919 */ /* 0x000ee20000002100 */
[----:B------:R-:W4:Y:S01]  /*0030*/  LDCU.U8 UR8, c[0x0][0x382] ;  /* 0x00007040ff0877ac */ /* 0x000f220008000000 */
[----:B------:R-:W5:Y:S01]  /*0040*/  LDCU.U8 UR4, c[0x0][0x381] ;  /* 0x00007020ff0477ac */ /* 0x000f620008000000 */
[----:B------:R-:W2:Y:S01]  /*0050*/  LDCU UR6, c[0x0][0x36c] ;  /* 0x00006d80ff0677ac */ /* 0x000ea20008000800 */
[----:B------:R-:W-:Y:S01]  /*0060*/  UMOV UR19, 0xf ;  /* 0x0000000f00137882 */ /* 0x000fe20000000000 */
[----:B----4-:R-:W-:-:S02]  /*0070*/  ULOP3.LUT UR8, UR8, 0x1, URZ, 0xc0, !UPT ;  /* 0x0000000108087892 */ /* 0x010fc4000f8ec0ff */
[----:B--2---:R-:W-:Y:S02]  /*0080*/  USHF.R.S32.HI UR5, URZ, 0x1f, UR18 ;  /* 0x0000001fff057899 */ /* 0x004fe40008011412 */
[----:B-----5:R-:W-:Y:S02]  /*0090*/  ULOP3.LUT UR4, UR4, 0x1, URZ, 0xc0, !UPT ;  /* 0x0000000104047892 */ /* 0x020fe4000f8ec0ff */
[----:B------:R-:W-:Y:S02]  /*00a0*/  ULEA.HI UR5, UR5, UR18, URZ, 0x2 ;  /* 0x0000001205057291 */ /* 0x000fe4000f8f10ff */
[----:B------:R-:W-:Y:S02]  /*00b0*/  UISETP.EQ.U32.AND UP4, UPT, UR6, 0x1, UPT ;  /* 0x000000010600788c */ /* 0x000fe4000bf82070 */
[----:B------:R-:W-:Y:S01]  /*00c0*/  USHF.R.S32.HI UR21, URZ, 0x2, UR5 ;  /* 0x00000002ff157899 */ /* 0x000fe20008011405 */
[----:B---3--:R-:W-:Y:S01]  /*00d0*/  SHF.R.U32.HI R69, RZ, 0x5, R0 ;  /* 0x00000005ff457819 */ /* 0x008fe20000011600 */
[----:B------:R-:W-:-:S02]  /*00e0*/  ULOP3.LUT UR22, UR5, 0xfffffffc, URZ, 0xc0, !UPT ;  /* 0xfffffffc05167892 */ /* 0x000fc4000f8ec0ff */
[----:B------:R-:W-:Y:S01]  /*00f0*/  ULEA.HI UR7, UR5, UR21, URZ, 0x1 ;  /* 0x0000001505077291 */ /* 0x000fe2000f8f08ff */
[C---:B------:R-:W-:Y:S01]  /*0100*/  ISETP.NE.AND P1, PT, R69.reuse, 0x5, PT ;  /* 0x000000054500780c */ /* 0x040fe20003f25270 */
[----:B------:R-:W-:Y:S01]  /*0110*/  UISETP.NE.U32.AND UP6, UPT, UR8, 0x1, UPT ;  /* 0x000000010800788c */ /* 0x000fe2000bfc5070 */
[----:B------:R-:W-:Y:S01]  /*0120*/  ISETP.NE.AND P0, PT, R69, RZ, PT ;  /* 0x000000ff4500720c */ /* 0x000fe20003f05270 */
[----:B------:R-:W-:Y:S02]  /*0130*/  ULOP3.LUT UR7, UR7, 0xfffffffe, URZ, 0xc0, !UPT ;  /* 0xfffffffe07077892 */ /* 0x000fe4000f8ec0ff */
[----:B------:R-:W-:Y:S02]  /*0140*/  UIADD3 UR22, UPT, UPT, -UR22, UR18, URZ ;  /* 0x0000001216167290 */ /* 0x000fe4000fffe1ff */
[----:B------:R-:W-:Y:S02]  /*0150*/  UIADD3 UR21, UPT, UPT, UR21, -UR7, URZ ;  /* 0x8000000715157290 */ /* 0x000fe4000fffe0ff */
[----:B------:R-:W-:-:S02]  /*0160*/  UISETP.NE.U32.AND UP5, UPT, UR4, 0x1, UPT ;  /* 0x000000010400788c */ /* 0x000fc4000bfa5070 */
[----:B------:R-:W-:-:S04]  /*0170*/  USHF.L.U32 UR5, UR21, 0x2, URZ ;  /* 0x0000000215057899 */ /* 0x000fc800080006ff */
[----:B------:R-:W-:Y:S01]  /*0180*/  USHF.L.U32 UR19, UR19, UR5, URZ ;  /* 0x0000000513137299 */ /* 0x000fe200080006ff */
[----:B-1----:R-:W-:Y:S11]  /*0190*/  @P1 BRA `(.L_x_0) ;  /* 0x0000000000381947 */ /* 0x002ff60003800000 */
[----:B------:R-:W1:Y:S02]  /*01a0*/  LDCU.64 UR4, c[0x0][0x348] ;  /* 0x00006900ff0477ac */ /* 0x000e640008000a00 */
[----:B-1----:R-:W-:Y:S02]  /*01b0*/  UIADD3 UR10, UP3, UPT, UR4, 0x40, URZ ;  /* 0x00000040040a7890 */ /* 0x002fe4000ff7e0ff */
[----:B------:R-:W-:Y:S02]  /*01c0*/  UIADD3 UR8, UP2, UPT, UR4, 0xc0, URZ ;  /* 0x000000c004087890 */ /* 0x000fe4000ff5e0ff */
[----:B------:R-:W-:Y:S02]  /*01d0*/  UIADD3 UR6, UP1, UPT, UR4, 0x140, URZ ;  /* 0x0000014004067890 */ /* 0x000fe4000ff3e0ff */
[----:B------:R-:W-:Y:S02]  /*01e0*/  UIADD3 UR4, UP0, UPT, UR4, 0x1c0, URZ ;  /* 0x000001c004047890 */ /* 0x000fe4000ff1e0ff */
[----:B------:R-:W-:-:S02]  /*01f0*/  UIADD3.X UR11, UPT, UPT, URZ, UR5, URZ, UP3, !UPT ;  /* 0x00000005ff0b7290 */ /* 0x000fc40009ffe4ff */
[----:B------:R-:W-:Y:S02]  /*0200*/  UIADD3.X UR9, UPT, UPT, URZ, UR5, URZ, UP2, !UPT ;  /* 0x00000005ff097290 */ /* 0x000fe400097fe4ff */
[----:B------:R-:W-:Y:S02]  /*0210*/  UIADD3.X UR7, UPT, UPT, URZ, UR5, URZ, UP1, !UPT ;  /* 0x00000005ff077290 */ /* 0x000fe40008ffe4ff */
[----:B------:R-:W-:-:S03]  /*0220*/  UIADD3.X UR5, UPT, UPT, URZ, UR5, URZ, UP0, !UPT ;  /* 0x00000005ff057290 */ /* 0x000fc600087fe4ff */
[----:B------:R1:W-:Y:S02]  /*0230*/  UTMACCTL.PF [UR10] ;  /* 0x000000000a0079b9 */ /* 0x0003e40008040000 */
[----:B------:R1:W-:Y:S02]  /*0240*/  UTMACCTL.PF [UR8] ;  /* 0x00000000080079b9 */ /* 0x0003e40008040000 */
[----:B------:R1:W-:Y:S02]  /*0250*/  UTMACCTL.PF [UR6] ;  /* 0x00000000060079b9 */ /* 0x0003e40008040000 */
[----:B------:R1:W-:Y:S02]  /*0260*/  UTMACCTL.PF [UR4] ;  /* 0x00000000040079b9 */ /* 0x0003e40008040000 */
[----:B-1----:R-:W-:Y:S01]  /*0270*/  NOP ;  /* 0x0000000000007918 */ /* 0x002fe20000000000 */
.L_x_0:
[----:B------:R-:W-:Y:S05]  /*0280*/  @P0 BRA `(.L_x_1) ;  /* 0x0000000000680947 */ /* 0x000fea0003800000 */
[----:B------:R-:W-:Y:S01]  /*0290*/  UMOV UR5, 0x400 ;  /* 0x0000040000057882 */ /* 0x000fe20000000000 */
[----:B------:R-:W-:Y:S01]  /*02a0*/  UMOV UR6, 0x1 ;  /* 0x0000000100067882 */ /* 0x000fe20000000000 */
[----:B------:R-:W-:Y:S02]  /*02b0*/  ULEA UR5, UR18, UR5, 0x18 ;  /* 0x0000000512057291 */ /* 0x000fe4000f8ec0ff */
[----:B------:R-:W-:-:S04]  /*02c0*/  UIADD3 UR6, UPT, UPT, -UR6, 0x100000, URZ ;  /* 0x0010000006067890 */ /* 0x000fc8000fffe1ff */
[----:B------:R-:W-:Y:S02]  /*02d0*/  USHF.L.U32 UR7, UR6, 0xb, URZ ;  /* 0x0000000b06077899 */ /* 0x000fe400080006ff */
[----:B------:R-:W-:Y:S01]  /*02e0*/  USHF.L.U32 UR6, UR6, 0x1, URZ ;  /* 0x0000000106067899 */ /* 0x000fe200080006ff */
[----:B------:R-:W-:Y:S02]  /*02f0*/  UMOV UR4, 0x5 ;  /* 0x0000000500047882 */ /* 0x000fe40000000000 */
[----:B------:R-:W-:-:S04]  /*0300*/  UIADD3 UR8, UPT, UPT, -UR4, 0x100000, URZ ;  /* 0x0010000004087890 */ /* 0x000fc8000fffe1ff */
[----:B------:R-:W-:Y:S02]  /*0310*/  USHF.L.U32 UR9, UR8, 0xb, URZ ;  /* 0x0000000b08097899 */ /* 0x000fe400080006ff */
[----:B------:R-:W-:Y:S01]  /*0320*/  USHF.L.U32 UR8, UR8, 0x1, URZ ;  /* 0x0000000108087899 */ /* 0x000fe200080006ff */
[----:B------:R-:W1:Y:S02]  /*0330*/  FENCE.VIEW.ASYNC.S ;  /* 0x00000000000073c6 */ /* 0x000e640000000000 */
[----:B-1----:R1:W2:Y:S01]  /*0340*/  SYNCS.EXCH.64 URZ, [UR5], UR6 ;  /* 0x0000000605ff75b2 */ /* 0x0022a20008000100 */
[----:B------:R1:W3:Y:S01]  /*0350*/  SYNCS.EXCH.64 URZ, [UR5+0x8], UR6 ;  /* 0x0000080605ff75b2 */ /* 0x0002e20008000100 */
[----:B------:R1:W4:Y:S01]  /*0360*/  SYNCS.EXCH.64 URZ, [UR5+0x10], UR6 ;  /* 0x0000100605ff75b2 */ /* 0x0003220008000100 */
[----:B------:R1:W5:Y:S01]  /*0370*/  SYNCS.EXCH.64 URZ, [UR5+0x18], UR6 ;  /* 0x0000180605ff75b2 */ /* 0x0003620008000100 */
[----:B------:R1:W1:Y:S01]  /*0380*/  SYNCS.EXCH.64 URZ, [UR5+0x20], UR6 ;  /* 0x0000200605ff75b2 */ /* 0x0002620008000100 */
[----:B------:R1:W1:Y:S01]  /*0390*/  SYNCS.EXCH.64 URZ, [UR5+0x28], UR6 ;  /* 0x0000280605ff75b2 */ /* 0x0002620008000100 */
[----:B------:R1:W1:Y:S03]  /*03a0*/  SYNCS.EXCH.64 URZ, [UR5+0x30], UR6 ;  /* 0x0000300605ff75b2 */ /* 0x0002660008000100 */
[----:B------:R1:W1:Y:S01]  /*03b0*/  SYNCS.EXCH.64 URZ, [UR5+0x38], UR8 ;  /* 0x0000380805ff75b2 */ /* 0x0002620008000100 */
[----:B------:R1:W1:Y:S01]  /*03c0*/  SYNCS.EXCH.64 URZ, [UR5+0x40], UR8 ;  /* 0x0000400805ff75b2 */ /* 0x0002620008000100 */
[----:B------:R1:W1:Y:S01]  /*03d0*/  SYNCS.EXCH.64 URZ, [UR5+0x48], UR8 ;  /* 0x0000480805ff75b2 */ /* 0x0002620008000100 */
[----:B------:R1:W1:Y:S01]  /*03e0*/  SYNCS.EXCH.64 URZ, [UR5+0x50], UR8 ;  /* 0x0000500805ff75b2 */ /* 0x0002620008000100 */
[----:B------:R1:W1:Y:S01]  /*03f0*/  SYNCS.EXCH.64 URZ, [UR5+0x58], UR8 ;  /* 0x0000580805ff75b2 */ /* 0x0002620008000100 */
[----:B------:R1:W1:Y:S01]  /*0400*/  SYNCS.EXCH.64 URZ, [UR5+0x60], UR8 ;  /* 0x0000600805ff75b2 */ /* 0x0002620008000100 */
[----:B------:R1:W1:Y:S01]  /*0410*/  SYNCS.EXCH.64 URZ, [UR5+0x68], UR8 ;  /* 0x0000680805ff75b2 */ /* 0x0002620008000100 */
[----:B------:R-:W-:Y:S01]  /*0420*/  NOP ;  /* 0x0000000000007918 */ /* 0x000fe20000000000 */
.L_x_1:
[----:B------:R-:W-:Y:S01]  /*0430*/  NOP ;  /* 0x0000000000007918 */ /* 0x000fe20000000000 */
[----:B------:R-:W-:Y:S05]  /*0440*/  BRA.U !UP4, `(.L_x_2) ;  /* 0x000000010c087547 */ /* 0x000fea000b800000 */
[----:B-12345:R-:W-:Y:S01]  /*0450*/  UCGABAR_ARV ;  /* 0x00000000000079c7 */ /* 0x03efe20008000000 */
[----:B------:R-:W-:Y:S05]  /*0460*/  BRA `(.L_x_3) ;  /* 0x0000000000047947 */ /* 0x000fea0003800000 */
.L_x_2:
[----:B-12345:R-:W-:Y:S01]  /*0470*/  NOP ;  /* 0x0000000000007918 */ /* 0x03efe20000000000 */
.L_x_3:
[----:B------:R-:W-:Y:S05]  /*0480*/  BRA.U !UP4, `(.L_x_4) ;  /* 0x000000010c0c7547 */ /* 0x000fea000b800000 */
[----:B------:R-:W-:Y:S01]  /*0490*/  UCGABAR_WAIT ;  /* 0x0000000000007dc7 */ /* 0x000fe20008000000 */
[----:B------:R-:W-:Y:S01]  /*04a0*/  CCTL.IVALL ;  /* 0x00000000ff00798f */ /* 0x000fe20002000000 */
[----:B------:R-:W-:Y:S05]  /*04b0*/  BRA `(.L_x_5) ;  /* 0x0000000000047947 */ /* 0x000fea0003800000 */
.L_x_4:
[----:B------:R-:W-:Y:S06]  /*04c0*/  BAR.SYNC.DEFER_BLOCKING 0x0 ;  /* 0x0000000000007b1d */ /* 0x000fec0000010000 */
.L_x_5:
[----:B------:R-:W-:Y:S05]  /*04d0*/  @P0 BRA `(.L_x_6) ;  /* 0x0000000000400947 */ /* 0x000fea0003800000 */
[----:B------:R-:W-:Y:S01]  /*04e0*/  UMOV UR6, 0x400 ;  /* 0x0000040000067882 */ /* 0x000fe20000000000 */
[----:B------:R-:W-:Y:S01]  /*04f0*/  UMOV UR5, 0x1 ;  /* 0x0000000100057882 */ /* 0x000fe20000000000 */
[----:B------:R-:W-:Y:S01]  /*0500*/  UMOV UR4, 0x4 ;  /* 0x0000000400047882 */ /* 0x000fe20000000000 */
[----:B------:R-:W-:Y:S02]  /*0510*/  ULEA UR6, UR18, UR6, 0x18 ;  /* 0x0000000612067291 */ /* 0x000fe4000f8ec0ff */
[----:B------:R-:W-:-:S04]  /*0520*/  UIADD3 UR8, UPT, UPT, -UR5, 0x100000, URZ ;  /* 0x0010000005087890 */ /* 0x000fc8000fffe1ff */
[----:B------:R-:W-:Y:S02]  /*0530*/  USHF.L.U32 UR9, UR8, 0xb, URZ ;  /* 0x0000000b08097899 */ /* 0x000fe400080006ff */
[----:B------:R-:W-:Y:S02]  /*0540*/  USHF.L.U32 UR8, UR8, 0x1, URZ ;  /* 0x0000000108087899 */ /* 0x000fe400080006ff */
[----:B------:R-:W-:-:S04]  /*0550*/  UIADD3 UR4, UPT, UPT, -UR4, 0x100000, URZ ;  /* 0x0010000004047890 */ /* 0x000fc8000fffe1ff */
[----:B------:R-:W-:Y:S02]  /*0560*/  USHF.L.U32 UR5, UR4, 0xb, URZ ;  /* 0x0000000b04057899 */ /* 0x000fe400080006ff */
[----:B------:R-:W-:Y:S01]  /*0570*/  USHF.L.U32 UR4, UR4, 0x1, URZ ;  /* 0x0000000104047899 */ /* 0x000fe200080006ff */
[----:B------:R-:W1:Y:S03]  /*0580*/  FENCE.VIEW.ASYNC.S ;  /* 0x00000000000073c6 */ /* 0x000e660000000000 */
[----:B-1----:R1:W2:Y:S01]  /*0590*/  SYNCS.EXCH.64 URZ, [UR6+0x70], UR8 ;  /* 0x0000700806ff75b2 */ /* 0x0022a20008000100 */
[----:B------:R1:W3:Y:S07]  /*05a0*/  SYNCS.EXCH.64 URZ, [UR6+0x78], UR8 ;  /* 0x0000780806ff75b2 */ /* 0x0002ee0008000100 */
[----:B------:R1:W4:Y:S01]  /*05b0*/  SYNCS.EXCH.64 URZ, [UR6+0x80], UR4 ;  /* 0x0000800406ff75b2 */ /* 0x0003220008000100 */
[----:B------:R1:W5:Y:S01]  /*05c0*/  SYNCS.EXCH.64 URZ, [UR6+0x88], UR4 ;  /* 0x0000880406ff75b2 */ /* 0x0003620008000100 */
[----:B------:R-:W-:Y:S01]  /*05d0*/  NOP ;  /* 0x0000000000007918 */ /* 0x000fe20000000000 */
.L_x_6:
[----:B------:R-:W-:Y:S01]  /*05e0*/  NOP ;  /* 0x0000000000007918 */ /* 0x000fe20000000000 */
[----:B------:R-:W-:Y:S05]  /*05f0*/  BRA.U !UP4, `(.L_x_7) ;  /* 0x000000010c087547 */ /* 0x000fea000b800000 */
[----:B--2345:R-:W-:Y:S01]  /*0600*/  UCGABAR_ARV ;  /* 0x00000000000079c7 */ /* 0x03cfe20008000000 */
[----:B------:R-:W-:Y:S05]  /*0610*/  BRA `(.L_x_8) ;  /* 0x0000000000047947 */ /* 0x000fea0003800000 */
.L_x_7:
[----:B--2345:R-:W-:Y:S01]  /*0620*/  NOP ;  /* 0x0000000000007918 */ /* 0x03cfe20000000000 */
.L_x_8:
[----:B------:R-:W-:Y:S05]  /*0630*/  BRA.U !UP4, `(.L_x_9) ;  /* 0x000000010c0c7547 */ /* 0x000fea000b800000 */
[----:B------:R-:W-:Y:S01]  /*0640*/  UCGABAR_WAIT ;  /* 0x0000000000007dc7 */ /* 0x000fe20008000000 */
[----:B------:R-:W-:Y:S01]  /*0650*/  CCTL.IVALL ;  /* 0x00000000ff00798f */ /* 0x000fe20002000000 */
[----:B------:R-:W-:Y:S05]  /*0660*/  BRA `(.L_x_10) ;  /* 0x0000000000047947 */ /* 0x000fea0003800000 */
.L_x_9:
[----:B------:R-:W-:Y:S06]  /*0670*/  BAR.SYNC.DEFER_BLOCKING 0x0 ;  /* 0x0000000000007b1d */ /* 0x000fec0000010000 */
.L_x_10:
[----:B------:R-:W-:Y:S01]  /*0680*/  NOP ;  /* 0x0000000000007918 */ /* 0x000fe20000000000 */
[----:B------:R-:W-:Y:S05]  /*0690*/  BRA.U !UP4, `(.L_x_11) ;  /* 0x000000010c087547 */ /* 0x000fea000b800000 */
[----:B------:R-:W-:Y:S01]  /*06a0*/  UCGABAR_ARV ;  /* 0x00000000000079c7 */ /* 0x000fe20008000000 */
[----:B------:R-:W-:Y:S05]  /*06b0*/  BRA `(.L_x_12) ;  /* 0x0000000000047947 */ /* 0x000fea0003800000 */
.L_x_11:
[----:B------:R-:W-:Y:S01]  /*06c0*/  NOP ;  /* 0x0000000000007918 */ /* 0x000fe20000000000 */
.L_x_12:
[----:B------:R-:W-:Y:S05]  /*06d0*/  BRA.U !UP4, `(.L_x_13) ;  /* 0x000000010c0c7547 */ /* 0x000fea000b800000 */
[----:B------:R-:W-:Y:S01]  /*06e0*/  UCGABAR_WAIT ;  /* 0x0000000000007dc7 */ /* 0x000fe20008000000 */
[----:B------:R-:W-:Y:S01]  /*06f0*/  CCTL.IVALL ;  /* 0x00000000ff00798f */ /* 0x000fe20002000000 */
[----:B------:R-:W-:Y:S05]  /*0700*/  BRA `(.L_x_14) ;  /* 0x0000000000047947 */ /* 0x000fea0003800000 */
.L_x_13:
[----:B------:R-:W-:Y:S06]  /*0710*/  BAR.SYNC.DEFER_BLOCKING 0x0 ;  /* 0x0000000000007b1d */ /* 0x000fec0000010000 */
.L_x_14:
[----:B------:R-:W-:Y:S01]  /*0720*/  UMOV UR23, 0x11 ;  /* 0x0000001100177882 */ /* 0x000fe20000000000 */
[----:B------:R-:W2:Y:S01]  /*0730*/  LDCU.U8 UR17, c[0x0][0x5c8] ;  /* 0x0000b900ff1177ac */ /* 0x000ea20008000000 */
[----:B------:R-:W3:Y:S01]  /*0740*/  LDCU.U8 UR16, c[0x0][0x5c9] ;  /* 0x0000b920ff1077ac */ /* 0x000ee20008000000 */
[----:B------:R-:W4:Y:S01]  /*0750*/  LDCU.U8 UR15, c[0x0][0x5d4] ;  /* 0x0000ba80ff0f77ac */ /* 0x000f220008000000 */
[----:B------:R-:W5:Y:S01]  /*0760*/  LDCU.U8 UR14, c[0x0][0x5d5] ;  /* 0x0000baa0ff0e77ac */ /* 0x000f620008000000 */
[----:B------:R-:W1:Y:S01]  /*0770*/  LDCU.U8 UR13, c[0x0][0x5e0] ;  /* 0x0000bc00ff0d77ac */ /* 0x000e620008000000 */
[----:B------:R-:W1:Y:S01]  /*0780*/  LDCU.U8 UR12, c[0x0][0x5e1] ;  /* 0x0000bc20ff0c77ac */ /* 0x000e620008000000 */
[----:B------:R-:W-:Y:S01]  /*0790*/  USHF.L.U32 UR23, UR23, UR22, URZ ;  /* 0x0000001617177299 */ /* 0x000fe200080006ff */
[----:B------:R-:W-:Y:S05]  /*07a0*/  @P1 BRA `(.L_x_15) ;  /* 0x0000000800881947 */ /* 0x000fea0003800000 */
[----:B------:R-:W5:Y:S01]  /*07b0*/  S2UR UR28, SR_CTAID.Z ;  /* 0x00000000001c79c3 */ /* 0x000f620000002700 */
[----:B------:R-:W-:Y:S01]  /*07c0*/  UMOV UR20, 0x1 ;  /* 0x0000000100147882 */ /* 0x000fe20000000000 */
[----:B------:R-:W-:Y:S01]  /*07d0*/  UMOV UR27, URZ ;  /* 0x000000ff001b7c82 */ /* 0x000fe20008000000 */
[----:B-----5:R-:W-:-:S09]  /*07e0*/  UISETP.GT.U32.AND UP0, UPT, UR28, 0xff, UPT ;  /* 0x000000ff1c00788c */ /* 0x020fd2000bf04070 */
[----:B------:R-:W-:Y:S05]  /*07f0*/  BRA.U UP0, `(.L_x_16) ;  /* 0x0000000500e87547 */ /* 0x000fea000b800000 */
[----:B-1----:R-:W1:Y:S01]  /*0800*/  LDCU.64 UR4, c[0x0][0x5c0] ;  /* 0x0000b800ff0477ac */ /* 0x002e620008000a00 */
[----:B------:R-:W5:Y:S01]  /*0810*/  S2UR UR20, SR_CTAID.Y ;  /* 0x00000000001479c3 */ /* 0x000f620000002600 */
[----:B------:R-:W4:Y:S01]  /*0820*/  LDCU UR8, c[0x0][0x5d0] ;  /* 0x0000ba00ff0877ac */ /* 0x000f220008000800 */
[----:B------:R-:W3:Y:S06]  /*0830*/  LDCU UR10, c[0x0][0x374] ;  /* 0x00006e80ff0a77ac */ /* 0x000eec0008000800 */
[----:B------:R-:W-:Y:S01]  /*0840*/  S2UR UR18, SR_CgaCtaId ;  /* 0x00000000001279c3 */ /* 0x000fe20000008800 */
[----:B------:R-:W2:Y:S01]  /*0850*/  LDCU.64 UR30, c[0x0][0x348] ;  /* 0x00006900ff1e77ac */ /* 0x000ea20008000a00 */
[----:B------:R-:W-:-:S06]  /*0860*/  UMOV UR27, URZ ;  /* 0x000000ff001b7c82 */ /* 0x000fcc0008000000 */
[----:B------:R-:W2:Y:S01]  /*0870*/  S2UR UR11, SR_CTAID.X ;  /* 0x00000000000b79c3 */ /* 0x000ea20000002500 */
[----:B-1----:R-:W-:-:S04]  /*0880*/  UIMAD.WIDE.U32 UR6, UR28, UR5, URZ ;  /* 0x000000051c0672a5 */ /* 0x002fc8000f8e00ff */
[----:B------:R-:W-:Y:S02]  /*0890*/  UIADD3 UR5, UPT, UPT, UR28, -UR7, URZ ;  /* 0x800000071c057290 */ /* 0x000fe4000fffe0ff */
[----:B-----5:R-:W-:Y:S02]  /*08a0*/  USHF.L.U32 UR20, UR20, 0x7, URZ ;  /* 0x0000000714147899 */ /* 0x020fe400080006ff */
[----:B--2---:R-:W-:-:S04]  /*08b0*/  USHF.R.U32.HI UR5, URZ, UR17, UR5 ;  /* 0x00000011ff057299 */ /* 0x004fc80008011605 */
[----:B------:R-:W-:-:S04]  /*08c0*/  UIADD3 UR5, UPT, UPT, UR7, UR5, URZ ;  /* 0x0000000507057290 */ /* 0x000fc8000fffe0ff */
[----:B---3--:R-:W-:-:S04]  /*08d0*/  USHF.R.U32.HI UR6, URZ, UR16, UR5 ;  /* 0x00000010ff067299 */ /* 0x008fc80008011605 */
[----:B------:R-:W-:Y:S02]  /*08e0*/  UIADD3 UR6, UPT, UPT, -UR6, URZ, URZ ;  /* 0x000000ff06067290 */ /* 0x000fe4000fffe1ff */
[----:B------:R-:W-:Y:S02]  /*08f0*/  USHF.L.U32 UR11, UR11, 0x6, URZ ;  /* 0x000000060b0b7899 */ /* 0x000fe400080006ff */
[----:B------:R-:W-:Y:S01]  /*0900*/  UIMAD UR6, UR6, UR4, UR28 ;  /* 0x00000004060672a4 */ /* 0x000fe2000f8e021c */
[----:B------:R-:W1:Y:S03]  /*0910*/  LDCU.64 UR4, c[0x0][0x5d8] ;  /* 0x0000bb00ff0477ac */ /* 0x000e660008000a00 */
[----:B----4-:R-:W-:Y:S02]  /*0920*/  UIMAD.WIDE.U32 UR8, UR6, UR8, URZ ;  /* 0x00000008060872a5 */ /* 0x010fe4000f8e00ff */
[----:B------:R-:W-:-:S02]  /*0930*/  ULOP3.LUT UR26, UR11, 0xc0, URZ, 0xc0, !UPT ;  /* 0x000000c00b1a7892 */ /* 0x000fc4000f8ec0ff */
[----:B------:R-:W-:-:S04]  /*0940*/  UIADD3 UR7, UPT, UPT, UR6, -UR9, URZ ;  /* 0x8000000906077290 */ /* 0x000fc8000fffe0ff */
[----:B------:R-:W-:-:S04]  /*0950*/  USHF.R.U32.HI UR7, URZ, UR15, UR7 ;  /* 0x0000000fff077299 */ /* 0x000fc80008011607 */
[----:B------:R-:W-:Y:S01]  /*0960*/  UIADD3 UR7, UPT, UPT, UR9, UR7, URZ ;  /* 0x0000000709077290 */ /* 0x000fe2000fffe0ff */
[----:B------:R-:W2:Y:S03]  /*0970*/  LDCU UR9, c[0x0][0x370] ;  /* 0x00006e00ff0977ac */ /* 0x000ea60008000800 */
[----:B------:R-:W-:Y:S01]  /*0980*/  USHF.R.U32.HI UR7, URZ, UR14, UR7 ;  /* 0x0000000eff077299 */ /* 0x000fe20008011607 */
[----:B------:R-:W3:Y:S03]  /*0990*/  LDCU UR8, c[0x0][0x378] ;  /* 0x00006f00ff0877ac */ /* 0x000ee60008000800 */
[----:B-1----:R-:W-:-:S04]  /*09a0*/  UIMAD.WIDE.U32 UR24, UR7, UR5, URZ ;  /* 0x00000005071872a5 */ /* 0x002fc8000f8e00ff */
[----:B------:R-:W-:-:S03]  /*09b0*/  UIADD3 UR5, UPT, UPT, UR7, -UR25, URZ ;  /* 0x8000001907057290 */ /* 0x000fc6000fffe0ff */
[----:B------:R-:W-:Y:S01]  /*09c0*/  UMOV UR24, 0x400 ;  /* 0x0000040000187882 */ /* 0x000fe20000000000 */
[----:B------:R-:W-:Y:S02]  /*09d0*/  USHF.R.U32.HI UR5, URZ, UR13, UR5 ;  /* 0x0000000dff057299 */ /* 0x000fe40008011605 */
[----:B--2---:R-:W-:Y:S02]  /*09e0*/  UIMAD UR9, UR10, UR9, URZ ;  /* 0x000000090a0972a4 */ /* 0x004fe4000f8e02ff */
[----:B------:R-:W-:Y:S02]  /*09f0*/  UIADD3 UR5, UPT, UPT, UR25, UR5, URZ ;  /* 0x0000000519057290 */ /* 0x000fe4000fffe0ff */
[----:B---3--:R-:W-:Y:S02]  /*0a00*/  UIMAD UR8, UR9, UR8, URZ ;  /* 0x00000008090872a4 */ /* 0x008fe4000f8e02ff */
[----:B------:R-:W-:Y:S02]  /*0a10*/  USHF.R.U32.HI UR5, URZ, UR12, UR5 ;  /* 0x0000000cff057299 */ /* 0x000fe40008011605 */
[----:B------:R-:W-:-:S02]  /*0a20*/  ULEA UR18, UR18, UR24, 0x18 ;  /* 0x0000001812127291 */ /* 0x000fc4000f8ec0ff */
[----:B------:R-:W-:Y:S02]  /*0a30*/  UIADD3 UR5, UPT, UPT, -UR5, URZ, URZ ;  /* 0x000000ff05057290 */ /* 0x000fe4000fffe1ff */
[----:B------:R-:W-:Y:S02]  /*0a40*/  USHF.R.S32.HI UR24, URZ, 0x1f, UR8 ;  /* 0x0000001fff187899 */ /* 0x000fe40008011408 */
[----:B------:R-:W-:Y:S02]  /*0a50*/  UIMAD UR4, UR5, UR4, UR7 ;  /* 0x00000004050472a4 */ /* 0x000fe4000f8e0207 */
[----:B------:R-:W-:Y:S02]  /*0a60*/  UIADD3 UR7, UPT, UPT, -UR7, URZ, URZ ;  /* 0x000000ff07077290 */ /* 0x000fe4000fffe1ff */
[----:B------:R-:W-:Y:S02]  /*0a70*/  ULOP3.LUT UR25, UR20, 0x80, URZ, 0xc0, !UPT ;  /* 0x0000008014197892 */ /* 0x000fe4000f8ec0ff */
[----:B------:R-:W-:Y:S01]  /*0a80*/  ULEA.HI UR24, UR24, UR8, URZ, 0x3 ;  /* 0x0000000818187291 */ /* 0x000fe2000f8f18ff */
[----:B------:R-:W1:Y:S01]  /*0a90*/  LDCU UR5, c[0x0][0x5cc] ;  /* 0x0000b980ff0577ac */ /* 0x000e620008000800 */
[----:B------:R-:W-:Y:S01]  /*0aa0*/  UMOV UR20, 0x1 ;  /* 0x0000000100147882 */ /* 0x000fe20000000000 */
[----:B-1----:R-:W-:-:S12]  /*0ab0*/  UIMAD UR5, UR7, UR5, UR6 ;  /* 0x00000005070572a4 */ /* 0x002fd8000f8e0206 */
.L_x_20:
[----:B------:R-:W-:Y:S01]  /*0ac0*/  USHF.L.U32 UR6, UR20, 0x1f, URZ ;  /* 0x0000001f14067899 */ /* 0x000fe200080006ff */
[----:B------:R-:W-:Y:S01]  /*0ad0*/  HFMA2 R3, -RZ, RZ, 0, 512 ;  /* 0x00006000ff037431 */ /* 0x000fe200000001ff */
[----:B------:R-:W-:Y:S02]  /*0ae0*/  ULEA UR7, UR27, UR18, 0x3 ;  /* 0x000000121b077291 */ /* 0x000fe4000f8e18ff */
[----:B------:R-:W-:Y:S02]  /*0af0*/  ULEA UR11, UR5, UR26, 0x8 ;  /* 0x0000001a050b7291 */ /* 0x000fe4000f8e40ff */
[----:B------:R-:W-:Y:S01]  /*0b00*/  MOV R2, UR6 ;  /* 0x0000000600027c02 */ /* 0x000fe20008000f00 */
[----:B------:R-:W-:Y:S02]  /*0b10*/  UIADD3 UR38, UP1, UPT, UR30, 0x40, URZ ;  /* 0x000000401e267890 */ /* 0x000fe4000ff3e0ff */
[----:B------:R-:W-:Y:S02]  /*0b20*/  UIADD3 UR36, UP0, UPT, UR30, 0xc0, URZ ;  /* 0x000000c01e247890 */ /* 0x000fe4000ff1e0ff */
[----:B----4-:R1:W2:Y:S01]  /*0b30*/  SYNCS.PHASECHK.TRANS64.TRYWAIT P2, [UR7+0x38], R2 ;  /* 0x00003802ff0075a7 */ /* 0x0102a20008041107 */
[----:B------:R-:W-:-:S02]  /*0b40*/  ULEA UR7, UR4, UR25, 0x8 ;  /* 0x0000001904077291 */ /* 0x000fc4000f8e40ff */
[----:B------:R-:W-:Y:S02]  /*0b50*/  UIADD3.X UR39, UPT, UPT, URZ, UR31, URZ, UP1, !UPT ;  /* 0x0000001fff277290 */ /* 0x000fe40008ffe4ff */
[----:B------:R-:W-:Y:S02]  /*0b60*/  UIADD3.X UR37, UPT, UPT, URZ, UR31, URZ, UP0, !UPT ;  /* 0x0000001fff257290 */ /* 0x000fe400087fe4ff */
[----:B------:R-:W-:Y:S02]  /*0b70*/  ULEA UR11, UR21, UR11, 0x5 ;  /* 0x0000000b150b7291 */ /* 0x000fe4000f8e28ff */
[----:B------:R-:W-:Y:S01]  /*0b80*/  ULEA UR7, UR22, UR7, 0x5 ;  /* 0x0000000716077291 */ /* 0x000fe2000f8e28ff */
[----:B------:R-:W-:Y:S01]  /*0b90*/  UMOV UR35, URZ ;  /* 0x000000ff00237c82 */ /* 0x000fe20008000000 */
[----:B------:R-:W-:Y:S02]  /*0ba0*/  UPRMT UR34, URZ, 0x5410, UR23 ;  /* 0x00005410ff227896 */ /* 0x000fe40008000017 */
[----:B------:R-:W-:-:S12]  /*0bb0*/  UPRMT UR33, URZ, 0x5410, UR19 ;  /* 0x00005410ff217896 */ /* 0x000fd80008000013 */
.L_x_19:
[----:B---3--:R-:W-:Y:S02]  /*0bc0*/  UIADD3 UR5, UPT, UPT, UR27, 0x1, URZ ;  /* 0x000000011b057890 */ /* 0x008fe4000fffe0ff */
[----:B------:R-:W-:Y:S02]  /*0bd0*/  ULEA UR8, UR27, UR21, 0x1 ;  /* 0x000000151b087291 */ /* 0x000fe4000f8e08ff */
[----:B------:R-:W-:Y:S02]  /*0be0*/  UISETP.NE.AND UP0, UPT, UR5, 0x7, UPT ;  /* 0x000000070500788c */ /* 0x000fe4000bf05270 */
[----:B------:R-:W-:Y:S02]  /*0bf0*/  ULEA UR4, UR27, UR22, 0x2 ;  /* 0x000000161b047291 */ /* 0x000fe4000f8e10ff */
[----:B------:R-:W-:Y:S02]  /*0c00*/  ULEA UR9, UR27, UR18, 0x3 ;  /* 0x000000121b097291 */ /* 0x000fe4000f8e18ff */
[----:B------:R-:W-:-:S02]  /*0c10*/  USEL UR27, UR5, URZ, UP0 ;  /* 0x000000ff051b7287 */ /* 0x000fc40008000000 */
[----:B------:R-:W-:Y:S02]  /*0c20*/  USEL UR6, URZ, 0x1, UP0 ;  /* 0x00000001ff067887 */ /* 0x000fe40008000000 */
[----:B------:R-:W-:Y:S02]  /*0c30*/  USHF.L.U32 UR10, UR35, 0x6, URZ ;  /* 0x00000006230a7899 */ /* 0x000fe400080006ff */
[----:B------:R-:W-:Y:S02]  /*0c40*/  ULEA UR8, UR8, UR18, 0xc ;  /* 0x0000001208087291 */ /* 0x000fe4000f8e60ff */
[----:B------:R-:W-:Y:S02]  /*0c50*/  ULEA UR4, UR4, UR18, 0xc ;  /* 0x0000001204047291 */ /* 0x000fe4000f8e60ff */
[----:B------:R-:W-:Y:S01]  /*0c60*/  UISETP.GT.U32.AND UP0, UPT, UR35, 0x3e, UPT ;  /* 0x0000003e2300788c */ /* 0x000fe2000bf04070 */
[----:B--2-4-:R-:W-:Y:S10]  /*0c70*/  @P2 BRA `(.L_x_17) ;  /* 0x0000000000102947 */ /* 0x014ff40003800000 */
[----:B------:R-:W-:-:S06]  /*0c80*/  USHF.L.U32 UR5, UR20, 0x1f, URZ ;  /* 0x0000001f14057899 */ /* 0x000fcc00080006ff */
[----:B-1----:R-:W-:-:S04]  /*0c90*/  MOV R2, UR5 ;  /* 0x0000000500027c02 */ /* 0x002fc80008000f00 */
[----:B------:R-:W1:Y:S02]  /*0ca0*/  SYNCS.PHASECHK.TRANS64.TRYWAIT P0, [UR9+0x38], R2 ;  /* 0x00003802ff0075a7 */ /* 0x000e640008001109 */
[----:B-1----:R-:W-:Y:S05]  /*0cb0*/  @!P0 BRA `(.L_x_18) ;  /* 0x00000034001c8947 */ /* 0x002fea0003800000 */
.L_x_17:
[----:B------:R-:W-:Y:S02]  /*0cc0*/  ELECT P1, URZ, PT ;  /* 0x0000000000ff782f */ /* 0x000fe40003820000 */
[----:B------:R-:W-:Y:S01]  /*0cd0*/  PLOP3.LUT P0, PT, PT, PT, UP0, 0x80, 0x8 ;  /* 0x000000000008781c */ /* 0x000fe20003f0f008 */
[----:B------:R-:W-:Y:S01]  /*0ce0*/  ULOP3.LUT UR20, UR20, UR6, URZ, 0x3c, !UPT ;  /* 0x0000000614147292 */ /* 0x000fe2000f8e3cff */
[----:B------:R-:W-:Y:S01]  /*0cf0*/  PLOP3.LUT P2, PT, PT, PT, PT, 0x80, 0x8 ;  /* 0x000000000008781c */ /* 0x000fe20003f4f070 */
[----:B------:R-:W-:Y:S02]  /*0d00*/  UIADD3 UR8, UPT, UPT, UR8, 0xc400, URZ ;  /* 0x0000c40008087890 */ /* 0x000fe4000fffe0ff */
[----:B------:R-:W-:Y:S02]  /*0d10*/  UIADD3 UR4, UPT, UPT, UR4, 0x1a400, URZ ;  /* 0x0001a40004047890 */ /* 0x000fe4000fffe0ff */
[----:B------:R-:W-:Y:S02]  /*0d20*/  @!UP0 USHF.L.U32 UR29, UR20, 0x1f, URZ ;  /* 0x0000001f141d8899 */ /* 0x000fe400080006ff */
[----:B------:R-:W-:Y:S01]  /*0d30*/  @!UP0 ULEA UR32, UR27, UR18, 0x3 ;  /* 0x000000121b208291 */ /* 0x000fe2000f8e18ff */
[----:B------:R-:W-:Y:S01]  /*0d40*/  UMOV UR5, UR9 ;  /* 0x0000000900057c82 */ /* 0x000fe20008000000 */
[----:B------:R-:W-:-:S02]  /*0d50*/  UMOV UR6, UR10 ;  /* 0x0000000a00067c82 */ /* 0x000fc40008000000 */
[----:B-1----:R-:W-:Y:S01]  /*0d60*/  IMAD.U32 R2, RZ, RZ, UR29 ;  /* 0x0000001dff027e24 */ /* 0x002fe2000f8e00ff */
[----:B------:R3:W-:Y:S01]  /*0d70*/  @P1 SYNCS.ARRIVE.TRANS64 RZ, [UR9], R3 ;  /* 0x00000003ffff19a7 */ /* 0x0007e20008000009 */
[----:B------:R3:W-:Y:S01]  /*0d80*/  UTMALDG.2D.MULTICAST [UR8], [UR38], UR34, desc[URZ] ;  /* 0x0000ff08260073b4 */ /* 0x0007e20008009822 */
[----:B------:R-:W-:-:S04]  /*0d90*/  UIADD3 UR35, UPT, UPT, UR35, 0x1, URZ ;  /* 0x0000000123237890 */ /* 0x000fc8000fffe0ff */
[----:B------:R-:W-:Y:S01]  /*0da0*/  UISETP.NE.AND UP0, UPT, UR35, 0x40, UPT ;  /* 0x000000402300788c */ /* 0x000fe2000bf05270 */
[----:B------:R3:W-:Y:S01]  /*0db0*/  UTMALDG.2D.MULTICAST [UR4], [UR36], UR33, desc[URZ] ;  /* 0x0000ff04240073b4 */ /* 0x0007e20008009821 */
[----:B------:R3:W4:Y:S07]  /*0dc0*/  @!P0 SYNCS.PHASECHK.TRANS64.TRYWAIT P2, [UR32+0x38], R2 ;  /* 0x00003802ff0085a7 */ /* 0x00072e0008041120 */
[----:B------:R-:W-:Y:S05]  /*0dd0*/  BRA.U UP0, `(.L_x_19) ;  /* 0xfffffffd00787547 */ /* 0x000fea000b83ffff */
[----:B---3--:R-:W1:Y:S01]  /*0de0*/  LDCU.64 UR4, c[0x0][0x5c0] ;  /* 0x0000b800ff0477ac */ /* 0x008e620008000a00 */
[----:B------:R-:W-:-:S04]  /*0df0*/  ULEA.HI.SX32 UR28, UR24, UR28, 0x1d ;  /* 0x0000001c181c7291 */ /* 0x000fc8000f8feaff */
[----:B------:R-:W-:Y:S02]  /*0e00*/  UISETP.GE.AND UP0, UPT, UR28, 0x100, UPT ;  /* 0x000001001c00788c */ /* 0x000fe4000bf06270 */
[----:B-1----:R-:W-:Y:S01]  /*0e10*/  UIMAD.WIDE.U32 UR6, UR28, UR5, URZ ;  /* 0x000000051c0672a5 */ /* 0x002fe2000f8e00ff */
[----:B------:R-:W1:Y:S03]  /*0e20*/  LDCU UR5, c[0x0][0x5d0] ;  /* 0x0000ba00ff0577ac */ /* 0x000e660008000800 */
[----:B------:R-:W-:-:S04]  /*0e30*/  UIADD3 UR6, UPT, UPT, UR28, -UR7, URZ ;  /* 0x800000071c067290 */ /* 0x000fc8000fffe0ff */
[----:B------:R-:W-:-:S04]  /*0e40*/  USHF.R.U32.HI UR6, URZ, UR17, UR6 ;  /* 0x00000011ff067299 */ /* 0x000fc80008011606 */
[----:B------:R-:W-:-:S04]  /*0e50*/  UIADD3 UR7, UPT, UPT, UR7, UR6, URZ ;  /* 0x0000000607077290 */ /* 0x000fc8000fffe0ff */
[----:B------:R-:W-:-:S04]  /*0e60*/  USHF.R.U32.HI UR7, URZ, UR16, UR7 ;  /* 0x00000010ff077299 */ /* 0x000fc80008011607 */
[----:B------:R-:W-:-:S04]  /*0e70*/  UIADD3 UR7, UPT, UPT, -UR7, URZ, URZ ;  /* 0x000000ff07077290 */ /* 0x000fc8000fffe1ff */
[----:B------:R-:W-:-:S04]  /*0e80*/  UIMAD UR7, UR4, UR7, UR28 ;  /* 0x00000007040772a4 */ /* 0x000fc8000f8e021c */
[----:B-1----:R-:W-:Y:S01]  /*0e90*/  UIMAD.WIDE.U32 UR8, UR7, UR5, URZ ;  /* 0x00000005070872a5 */ /* 0x002fe2000f8e00ff */
[----:B------:R-:W1:Y:S03]  /*0ea0*/  LDCU.64 UR4, c[0x0][0x5d8] ;  /* 0x0000bb00ff0477ac */ /* 0x000e660008000a00 */
[----:B------:R-:W-:-:S04]  /*0eb0*/  UIADD3 UR6, UPT, UPT, UR7, -UR9, URZ ;  /* 0x8000000907067290 */ /* 0x000fc8000fffe0ff */
[----:B------:R-:W-:-:S04]  /*0ec0*/  USHF.R.U32.HI UR6, URZ, UR15, UR6 ;  /* 0x0000000fff067299 */ /* 0x000fc80008011606 */
[----:B------:R-:W-:-:S04]  /*0ed0*/  UIADD3 UR6, UPT, UPT, UR9, UR6, URZ ;  /* 0x0000000609067290 */ /* 0x000fc8000fffe0ff */
[----:B------:R-:W-:-:S04]  /*0ee0*/  USHF.R.U32.HI UR6, URZ, UR14, UR6 ;  /* 0x0000000eff067299 */ /* 0x000fc80008011606 */
[----:B-1----:R-:W-:Y:S01]  /*0ef0*/  UIMAD.WIDE.U32 UR8, UR6, UR5, URZ ;  /* 0x00000005060872a5 */ /* 0x002fe2000f8e00ff */
[----:B------:R-:W1:Y:S03]  /*0f00*/  LDCU UR5, c[0x0][0x5cc] ;  /* 0x0000b980ff0577ac */ /* 0x000e660008000800 */
[----:B------:R-:W-:-:S04]  /*0f10*/  UIADD3 UR8, UPT, UPT, UR6, -UR9, URZ ;  /* 0x8000000906087290 */ /* 0x000fc8000fffe0ff */
[----:B------:R-:W-:-:S04]  /*0f20*/  USHF.R.U32.HI UR8, URZ, UR13, UR8 ;  /* 0x0000000dff087299 */ /* 0x000fc80008011608 */
[----:B------:R-:W-:Y:S02]  /*0f30*/  UIADD3 UR8, UPT, UPT, UR9, UR8, URZ ;  /* 0x0000000809087290 */ /* 0x000fe4000fffe0ff */
[----:B------:R-:W-:Y:S02]  /*0f40*/  UIADD3 UR9, UPT, UPT, -UR6, URZ, URZ ;  /* 0x000000ff06097290 */ /* 0x000fe4000fffe1ff */
[----:B------:R-:W-:Y:S02]  /*0f50*/  USHF.R.U32.HI UR8, URZ, UR12, UR8 ;  /* 0x0000000cff087299 */ /* 0x000fe40008011608 */
[----:B-1----:R-:W-:Y:S02]  /*0f60*/  UIMAD UR5, UR5, UR9, UR7 ;  /* 0x00000009050572a4 */ /* 0x002fe4000f8e0207 */
[----:B------:R-:W-:-:S04]  /*0f70*/  UIADD3 UR8, UPT, UPT, -UR8, URZ, URZ ;  /* 0x000000ff08087290 */ /* 0x000fc8000fffe1ff */
[----:B------:R-:W-:Y:S01]  /*0f80*/  UIMAD UR4, UR4, UR8, UR6 ;  /* 0x00000008040472a4 */ /* 0x000fe2000f8e0206 */
[----:B------:R-:W-:Y:S11]  /*0f90*/  BRA.U !UP0, `(.L_x_20) ;  /* 0xfffffff908c87547 */ /* 0x000ff6000b83ffff */
.L_x_16:
[----:B-1----:R-:W-:Y:S01]  /*0fa0*/  UIADD3 UR4, UPT, UPT, UR27, 0x2, URZ ;  /* 0x000000021b047890 */ /* 0x002fe2000fffe0ff */
[----:B------:R-:W1:Y:S01]  /*0fb0*/  S2UR UR18, SR_CgaCtaId ;  /* 0x00000000001279c3 */ /* 0x000e620000008800 */
[----:B------:R-:W-:-:S04]  /*0fc0*/  UISETP.NE.AND UP0, UPT, UR27, 0x6, UPT ;  /* 0x000000061b00788c */ /* 0x000fc8000bf05270 */
[----:B------:R-:W-:-:S04]  /*0fd0*/  USEL UR4, UR4, 0x1, UP0 ;  /* 0x0000000104047887 */ /* 0x000fc80008000000 */
[----:B------:R-:W-:Y:S02]  /*0fe0*/  UIADD3 UR5, UPT, UPT, UR4, 0x1, URZ ;  /* 0x0000000104057890 */ /* 0x000fe4000fffe0ff */
[----:B------:R-:W-:-:S04]  /*0ff0*/  UISETP.NE.AND UP1, UPT, UR4, 0x7, UPT ;  /* 0x000000070400788c */ /* 0x000fc8000bf25270 */
[----:B------:R-:W-:Y:S02]  /*1000*/  USEL UR5, UR5, 0x1, UP1 ;  /* 0x0000000105057887 */ /* 0x000fe40008800000 */
[----:B------:R-:W-:Y:S02]  /*1010*/  UISETP.EQ.XOR UP1, UPT, UR27, 0x6, !UP1 ;  /* 0x000000061b00788c */ /* 0x000fe4000cf22a70 */
[----:B------:R-:W-:Y:S02]  /*1020*/  UIADD3 UR4, UPT, UPT, UR5, 0x1, URZ ;  /* 0x0000000105047890 */ /* 0x000fe4000fffe0ff */
[----:B------:R-:W-:Y:S02]  /*1030*/  UISETP.NE.AND UP0, UPT, UR5, 0x7, UPT ;  /* 0x000000070500788c */ /* 0x000fe4000bf05270 */
[----:B------:R-:W-:Y:S02]  /*1040*/  UISETP.EQ.XOR UP1, UPT, UR5, 0x7, UP1 ;  /* 0x000000070500788c */ /* 0x000fe40008f22a70 */
[----:B------:R-:W-:-:S04]  /*1050*/  USEL UR4, UR4, 0x1, UP0 ;  /* 0x0000000104047887 */ /* 0x000fc80008000000 */
[----:B------:R-:W-:Y:S02]  /*1060*/  UIADD3 UR6, UPT, UPT, UR4, 0x1, URZ ;  /* 0x0000000104067890 */ /* 0x000fe4000fffe0ff */
[----:B------:R-:W-:Y:S02]  /*1070*/  UISETP.NE.AND UP0, UPT, UR4, 0x7, UPT ;  /* 0x000000070400788c */ /* 0x000fe4000bf05270 */
[----:B------:R-:W-:Y:S02]  /*1080*/  UISETP.EQ.XOR UP1, UPT, UR4, 0x7, UP1 ;  /* 0x000000070400788c */ /* 0x000fe40008f22a70 */
[----:B------:R-:W-:-:S04]  /*1090*/  USEL UR6, UR6, 0x1, UP0 ;  /* 0x0000000106067887 */ /* 0x000fc80008000000 */
[----:B------:R-:W-:Y:S02]  /*10a0*/  UIADD3 UR4, UPT, UPT, UR6, 0x1, URZ ;  /* 0x0000000106047890 */ /* 0x000fe4000fffe0ff */
[----:B------:R-:W-:Y:S02]  /*10b0*/  UISETP.NE.AND UP0, UPT, UR6, 0x7, UPT ;  /* 0x000000070600788c */ /* 0x000fe4000bf05270 */
[----:B------:R-:W-:Y:S02]  /*10c0*/  UISETP.EQ.XOR UP1, UPT, UR6, 0x7, UP1 ;  /* 0x000000070600788c */ /* 0x000fe40008f22a70 */
[----:B------:R-:W-:-:S03]  /*10d0*/  USEL UR6, UR4, 0x1, UP0 ;  /* 0x0000000104067887 */ /* 0x000fc60008000000 */
[----:B------:R-:W-:Y:S01]  /*10e0*/  UMOV UR4, 0x400 ;  /* 0x0000040000047882 */ /* 0x000fe20000000000 */
[----:B------:R-:W-:Y:S02]  /*10f0*/  UISETP.EQ.XOR UP1, UPT, UR6, 0x7, UP1 ;  /* 0x000000070600788c */ /* 0x000fe40008f22a70 */
[----:B------:R-:W-:Y:S02]  /*1100*/  UISETP.NE.AND UP0, UPT, UR6, 0x7, UPT ;  /* 0x000000070600788c */ /* 0x000fe4000bf05270 */
[----:B------:R-:W-:Y:S02]  /*1110*/  USEL UR5, URZ, 0x1, !UP1 ;  /* 0x00000001ff057887 */ /* 0x000fe4000c800000 */
[----:B-1----:R-:W-:Y:S02]  /*1120*/  ULEA UR4, UR18, UR4, 0x18 ;  /* 0x0000000412047291 */ /* 0x002fe4000f8ec0ff */
[----:B------:R-:W-:Y:S02]  /*1130*/  ULOP3.LUT UR5, UR20, UR5, URZ, 0x3c, !UPT ;  /* 0x0000000514057292 */ /* 0x000fe4000f8e3cff */
[----:B------:R-:W-:-:S02]  /*1140*/  USEL UR6, UR6, URZ, UP0 ;  /* 0x000000ff06067287 */ /* 0x000fc40008000000 */
[----:B------:R-:W-:Y:S02]  /*1150*/  USHF.L.U32 UR5, UR5, 0x1f, URZ ;  /* 0x0000001f05057899 */ /* 0x000fe400080006ff */
[----:B------:R-:W-:-:S04]  /*1160*/  ULEA UR4, UR6, UR4, 0x3 ;  /* 0x0000000406047291 */ /* 0x000fc8000f8e18ff */
[----:B------:R-:W-:-:S05]  /*1170*/  MOV R2, UR5 ;  /* 0x0000000500027c02 */ /* 0x000fca0008000f00 */
[----:B------:R-:W1:Y:S02]  /*1180*/  SYNCS.PHASECHK.TRANS64.TRYWAIT P0, [UR4+0x38], R2 ;  /* 0x00003802ff0075a7 */ /* 0x000e640008001104 */
[----:B-1----:R-:W-:Y:S05]  /*1190*/  @!P0 BRA `(.L_x_21) ;  /* 0x0000003000048947 */ /* 0x002fea0003800000 */
.L_x_46:
[----:B------:R-:W-:-:S13]  /*11a0*/  ELECT P0, URZ, PT ;  /* 0x0000000000ff782f */ /* 0x000fda0003800000 */
[----:B-1----:R-:W-:-:S04]  /*11b0*/  @P0 MOV R2, 0x6000 ;  /* 0x0000600000020802 */ /* 0x002fc80000000f00 */
[----:B------:R1:W-:Y:S03]  /*11c0*/  @P0 SYNCS.ARRIVE.TRANS64 RZ, [UR4], R2 ;  /* 0x00000002ffff09a7 */ /* 0x0003e60008000004 */
.L_x_15:
[----:B------:R-:W-:-:S13]  /*11d0*/  ISETP.NE.AND P0, PT, R69, 0x4, PT ;  /* 0x000000044500780c */ /* 0x000fda0003f05270 */
[----:B------:R-:W-:Y:S05]  /*11e0*/  @P0 BRA `(.L_x_22) ;  /* 0x0000000800180947 */ /* 0x000fea0003800000 */
[----:B------:R-:W5:Y:S08]  /*11f0*/  S2UR UR33, SR_CTAID.Z ;  /* 0x00000000002179c3 */ /* 0x000f700000002700 */
[----:B------:R-:W-:Y:S01]  /*1200*/  BAR.SYNC.DEFER_BLOCKING 0x2, 0xa0 ;  /* 0x0082800000007b1d */ /* 0x000fe20000010000 */
[----:B------:R-:W-:Y:S01]  /*1210*/  HFMA2 R6, -RZ, RZ, 0, 5.9604644775390625e-08 ;  /* 0x00000001ff067431 */ /* 0x000fe200000001ff */
[----:B------:R-:W-:Y:S01]  /*1220*/  MOV R5, 0x1 ;  /* 0x0000000100057802 */ /* 0x000fe20000000f00 */
[----:B-----5:R-:W-:-:S09]  /*1230*/  UISETP.GT.U32.AND UP0, UPT, UR33, 0xff, UPT ;  /* 0x000000ff2100788c */ /* 0x020fd2000bf04070 */
[----:B------:R-:W-:Y:S05]  /*1240*/  BRA.U UP0, `(.L_x_23) ;  /* 0x0000000500c87547 */ /* 0x000fea000b800000 */
[----:B-1----:R-:W-:Y:S01]  /*1250*/  UMOV UR4, 0x400 ;  /* 0x0000040000047882 */ /* 0x002fe20000000000 */
[----:B------:R-:W1:Y:S01]  /*1260*/  LDCU UR8, c[0x0][0x374] ;  /* 0x00006e80ff0877ac */ /* 0x000e620008000800 */
[----:B------:R-:W-:Y:S01]  /*1270*/  MOV R5, 0x1 ;  /* 0x0000000100057802 */ /* 0x000fe20000000f00 */
[----:B------:R-:W-:Y:S01]  /*1280*/  ULEA UR4, UR18, UR4, 0x18 ;  /* 0x0000000412047291 */ /* 0x000fe2000f8ec0ff */
[----:B------:R-:W1:Y:S01]  /*1290*/  LDCU UR7, c[0x0][0x370] ;  /* 0x00006e00ff0777ac */ /* 0x000e620008000800 */
[----:B------:R-:W5:Y:S07]  /*12a0*/  LDCU UR6, c[0x0][0x378] ;  /* 0x00006f00ff0677ac */ /* 0x000f6e0008000800 */
[----:B------:R-:W4:Y:S01]  /*12b0*/  LDS R2, [UR4+0x98] ;  /* 0x00009804ff027984 */ /* 0x000f220008000800 */
[----:B------:R-:W-:Y:S01]  /*12c0*/  ULOP3.LUT UR9, UR18, 0x7, URZ, 0xc0, !UPT ;  /* 0x0000000712097892 */ /* 0x000fe2000f8ec0ff */
[----:B------:R-:W-:Y:S01]  /*12d0*/  UMOV UR45, 0x4202490 ;  /* 0x04202490002d7882 */ /* 0x000fe20000000000 */
[----:B------:R-:W-:-:S02]  /*12e0*/  UIADD3 UR11, UPT, UPT, UR4, 0xc400, URZ ;  /* 0x0000c400040b7890 */ /* 0x000fc4000fffe0ff */
[----:B------:R-:W-:Y:S02]  /*12f0*/  UISETP.GT.U32.AND UP0, UPT, UR9, 0xffff, UPT ;  /* 0x0000ffff0900788c */ /* 0x000fe4000bf04070 */
[----:B------:R-:W-:Y:S02]  /*1300*/  UIADD3 UR10, UPT, UPT, UR4, 0x1a400, URZ ;  /* 0x0001a400040a7890 */ /* 0x000fe4000fffe0ff */
[----:B------:R-:W-:Y:S02]  /*1310*/  USEL UR9, UR9, 0xffff, !UP0 ;  /* 0x0000ffff09097887 */ /* 0x000fe4000c000000 */
[----:B-1----:R-:W-:Y:S02]  /*1320*/  UIMAD UR7, UR8, UR7, URZ ;  /* 0x00000007080772a4 */ /* 0x002fe4000f8e02ff */
[----:B------:R-:W-:Y:S02]  /*1330*/  USEL UR44, URZ, 0x4000, UP6 ;  /* 0x00004000ff2c7887 */ /* 0x000fe4000b000000 */
[----:B------:R-:W-:-:S02]  /*1340*/  USEL UR45, UR45, 0x4200490, !UP5 ;  /* 0x042004902d2d7887 */ /* 0x000fc4000e800000 */
[----:B------:R-:W-:Y:S02]  /*1350*/  USHF.R.U32.HI UR11, URZ, 0x4, UR11 ;  /* 0x00000004ff0b7899 */ /* 0x000fe4000801160b */
[----:B------:R-:W-:Y:S02]  /*1360*/  USHF.R.U32.HI UR10, URZ, 0x4, UR10 ;  /* 0x00000004ff0a7899 */ /* 0x000fe4000801160a */
[----:B------:R-:W-:Y:S02]  /*1370*/  ULOP3.LUT UR9, UR9, 0xffff, URZ, 0xc0, !UPT ;  /* 0x0000ffff09097892 */ /* 0x000fe4000f8ec0ff */
[----:B-----5:R-:W-:Y:S02]  /*1380*/  UIMAD UR6, UR7, UR6, URZ ;  /* 0x00000006070672a4 */ /* 0x020fe4000f8e02ff */
[----:B------:R-:W-:Y:S01]  /*1390*/  UIADD3 UR45, UPT, UPT, UR44, UR45, URZ ;  /* 0x0000002d2c2d7290 */ /* 0x000fe2000fffe0ff */
[----:B------:R-:W-:Y:S01]  /*13a0*/  UMOV UR5, 0x1 ;  /* 0x0000000100057882 */ /* 0x000fe20000000000 */
[----:B------:R-:W-:-:S02]  /*13b0*/  ULOP3.LUT UR7, UR11, 0x3fc0, URZ, 0xc0, !UPT ;  /* 0x00003fc00b077892 */ /* 0x000fc4000f8ec0ff */
[----:B------:R-:W-:Y:S02]  /*13c0*/  ULOP3.LUT UR11, UR10, 0x3fc0, URZ, 0xc0, !UPT ;  /* 0x00003fc00a0b7892 */ /* 0x000fe4000f8ec0ff */
[----:B------:R-:W-:Y:S02]  /*13d0*/  USHF.L.U32 UR5, UR5, UR9, URZ ;  /* 0x0000000905057299 */ /* 0x000fe400080006ff */
[----:B------:R-:W-:Y:S02]  /*13e0*/  USHF.R.S32.HI UR31, URZ, 0x1f, UR6 ;  /* 0x0000001fff1f7899 */ /* 0x000fe40008011406 */
[----:B------:R-:W-:Y:S02]  /*13f0*/  ULOP3.LUT UR23, UR19, 0xffff, UR23, 0xc8, !UPT ;  /* 0x0000ffff13177892 */ /* 0x000fe4000f8ec817 */
[----:B------:R-:W-:Y:S01]  /*1400*/  ULOP3.LUT UR10, UR7, 0x10000, URZ, 0xfc, !UPT ;  /* 0x00010000070a7892 */ /* 0x000fe2000f8efcff */
[----:B----4-:R-:W-:Y:S01]  /*1410*/  R2UR UR32, R2 ;  /* 0x00000000022072ca */ /* 0x010fe200000e0000 */
[----:B------:R-:W-:-:S02]  /*1420*/  ULOP3.LUT UR11, UR11, 0x10000, URZ, 0xfc, !UPT ;  /* 0x000100000b0b7892 */ /* 0x000fc4000f8efcff */
[----:B------:R-:W-:Y:S02]  /*1430*/  ULEA.HI UR31, UR31, UR6, URZ, 0x3 ;  /* 0x000000061f1f7291 */ /* 0x000fe4000f8f18ff */
[----:B------:R-:W-:Y:S01]  /*1440*/  ULOP3.LUT UR19, UR5, 0xffff, URZ, 0xc0, !UPT ;  /* 0x0000ffff05137892 */ /* 0x000fe2000f8ec0ff */
[----:B------:R-:W-:Y:S01]  /*1450*/  UMOV UR30, URZ ;  /* 0x000000ff001e7c82 */ /* 0x000fe20008000000 */
[----:B------:R-:W-:Y:S01]  /*1460*/  UMOV UR29, URZ ;  /* 0x000000ff001d7c82 */ /* 0x000fe20008000000 */
[----:B------:R-:W-:Y:S01]  /*1470*/  UMOV UR27, URZ ;  /* 0x000000ff001b7c82 */ /* 0x000fe20008000000 */
[----:B------:R-:W-:Y:S01]  /*1480*/  UMOV UR44, URZ ;  /* 0x000000ff002c7c82 */ /* 0x000fe20008000000 */
[----:B------:R-:W-:Y:S01]  /*1490*/  UMOV UR38, URZ ;  /* 0x000000ff00267c82 */ /* 0x000fe20008000000 */
[----:B------:R-:W-:Y:S01]  /*14a0*/  UMOV UR39, UR45 ;  /* 0x0000002d00277c82 */ /* 0x000fe20008000000 */
[----:B------:R-:W-:Y:S01]  /*14b0*/  UMOV UR36, URZ ;  /* 0x000000ff00247c82 */ /* 0x000fe20008000000 */
[----:B------:R-:W-:Y:S01]  /*14c0*/  UMOV UR37, UR45 ;  /* 0x0000002d00257c82 */ /* 0x000fe20008000000 */
[----:B------:R-:W-:Y:S01]  /*14d0*/  UMOV UR34, URZ ;  /* 0x000000ff00227c82 */ /* 0x000fe20008000000 */
[----:B------:R-:W-:-:S05]  /*14e0*/  UMOV UR35, UR45 ;  /* 0x0000002d00237c82 */ /* 0x000fca0008000000 */
.L_x_28:
[----:B------:R-:W-:Y:S01]  /*14f0*/  USHF.L.U32 UR5, UR29, 0x1f, URZ ;  /* 0x0000001f1d057899 */ /* 0x000fe200080006ff */
[----:B------:R-:W-:Y:S01]  /*1500*/  SHF.L.U32 R3, R5, 0x1f, RZ ;  /* 0x0000001f05037819 */ /* 0x000fe200000006ff */
[----:B------:R-:W-:Y:S02]  /*1510*/  ULEA UR6, UR27, UR4, 0x3 ;  /* 0x000000041b067291 */ /* 0x000fe4000f8e18ff */
[----:B-1----:R-:W-:Y:S02]  /*1520*/  ULEA UR7, UR30, UR4, 0x3 ;  /* 0x000000041e077291 */ /* 0x002fe4000f8e18ff */
[----:B----4-:R-:W-:Y:S01]  /*1530*/  MOV R2, UR5 ;  /* 0x0000000500027c02 */ /* 0x010fe20008000f00 */
[----:B------:R-:W-:Y:S02]  /*1540*/  ULEA.HI.SX32 UR33, UR31, UR33, 0x1d ;  /* 0x000000211f217291 */ /* 0x000fe4000f8feaff */
[----:B------:R-:W-:Y:S02]  /*1550*/  ULEA UR9, UR30, UR32, 0x14 ;  /* 0x000000201e097291 */ /* 0x000fe4000f8ea0ff */
[----:B-----5:R1:W4:Y:S01]  /*1560*/  SYNCS.PHASECHK.TRANS64.TRYWAIT P1, [UR6], R2 ;  /* 0x00000002ff0075a7 */ /* 0x0203220008021106 */
[----:B------:R-:W-:-:S02]  /*1570*/  UPLOP3.LUT UP2, UPT, UPT, UPT, UPT, 0x40, 0x4 ;  /* 0x000000000004789c */ /* 0x000fc40003f4e870 */
[----:B------:R-:W-:Y:S01]  /*1580*/  UISETP.GE.AND UP0, UPT, UR33, 0x100, UPT ;  /* 0x000001002100788c */ /* 0x000fe2000bf06270 */
[----:B------:R-:W5:Y:S02]  /*1590*/  SYNCS.PHASECHK.TRANS64.TRYWAIT P0, [UR7+0x80], R3 ;  /* 0x00008003ff0075a7 */ /* 0x000f640008001107 */
[----:B-1--45:R-:W-:Y:S08]  /*15a0*/  @!P0 BRA `(.L_x_24) ;  /* 0x0000002c00208947 */ /* 0x032ff00003800000 */
.L_x_48:
[----:B------:R-:W-:-:S05]  /*15b0*/  UMOV UR25, 0xffffffc0 ;  /* 0xffffffc000197882 */ /* 0x000fca0000000000 */
.L_x_27:
[----:B------:R-:W-:Y:S02]  /*15c0*/  UIADD3 UR22, UPT, UPT, UR27, 0x1, URZ ;  /* 0x000000011b167890 */ /* 0x000fe4000fffe0ff */
[----:B----4-:R-:W-:Y:S02]  /*15d0*/  ULEA UR48, UR27, UR11, 0xa ;  /* 0x0000000b1b307291 */ /* 0x010fe4000f8e50ff */
[----:B------:R-:W-:Y:S02]  /*15e0*/  UISETP.NE.AND UP1, UPT, UR22, 0x7, UPT ;  /* 0x000000071600788c */ /* 0x000fe4000bf25270 */
[----:B------:R-:W-:Y:S02]  /*15f0*/  ULEA UR46, UR27, UR10, 0x9 ;  /* 0x0000000a1b2e7291 */ /* 0x000fe4000f8e48ff */
[----:B------:R-:W-:Y:S02]  /*1600*/  ULEA UR5, UR27, UR4, 0x3 ;  /* 0x000000041b057291 */ /* 0x000fe4000f8e18ff */
[----:B------:R-:W-:Y:S02]  /*1610*/  UIADD3 UR20, UPT, UPT, UR25, 0x40, URZ ;  /* 0x0000004019147890 */ /* 0x000fe4000fffe0ff */
[----:B------:R-:W-:Y:S02]  /*1620*/  USEL UR21, URZ, 0x1, UP1 ;  /* 0x00000001ff157887 */ /* 0x000fe40008800000 */
[----:B------:R-:W-:Y:S02]  /*1630*/  USEL UR27, UR22, URZ, UP1 ;  /* 0x000000ff161b7287 */ /* 0x000fe40008800000 */
[----:B------:R-:W-:Y:S02]  /*1640*/  UIADD3 UR42, UPT, UPT, UR48, 0x2, URZ ;  /* 0x00000002302a7890 */ /* 0x000fe4000fffe0ff */
[----:B------:R-:W-:Y:S02]  /*1650*/  UIADD3 UR40, UPT, UPT, UR46, 0x2, URZ ;  /* 0x000000022e287890 */ /* 0x000fe4000fffe0ff */
[----:B------:R-:W-:Y:S02]  /*1660*/  UIADD3 UR28, UPT, UPT, UR48, 0x4, URZ ;  /* 0x00000004301c7890 */ /* 0x000fe4000fffe0ff */
[----:B------:R-:W-:Y:S02]  /*1670*/  UIADD3 UR26, UPT, UPT, UR46, 0x4, URZ ;  /* 0x000000042e1a7890 */ /* 0x000fe4000fffe0ff */
[----:B------:R-:W-:Y:S02]  /*1680*/  UIADD3 UR6, UPT, UPT, UR48, 0x6, URZ ;  /* 0x0000000630067890 */ /* 0x000fe4000fffe0ff */
[----:B------:R-:W-:Y:S02]  /*1690*/  UIADD3 UR8, UPT, UPT, UR46, 0x6, URZ ;  /* 0x000000062e087890 */ /* 0x000fe4000fffe0ff */
[----:B------:R-:W-:Y:S02]  /*16a0*/  UIADD3 UR24, UPT, UPT, UR5, 0x38, URZ ;  /* 0x0000003805187890 */ /* 0x000fe4000fffe0ff */
[----:B------:R-:W-:Y:S01]  /*16b0*/  UISETP.GT.U32.AND UP1, UPT, UR20, 0x3e, UPT ;  /* 0x0000003e1400788c */ /* 0x000fe2000bf24070 */
[----:B------:R-:W-:Y:S01]  /*16c0*/  UMOV UR49, 0x40004040 ;  /* 0x4000404000317882 */ /* 0x000fe20000000000 */
[----:B------:R-:W-:Y:S01]  /*16d0*/  UMOV UR47, 0x40004040 ;  /* 0x40004040002f7882 */ /* 0x000fe20000000000 */
[----:B------:R-:W-:Y:S01]  /*16e0*/  UMOV UR43, 0x40004040 ;  /* 0x40004040002b7882 */ /* 0x000fe20000000000 */
[----:B------:R-:W-:Y:S01]  /*16f0*/  UMOV UR41, 0x40004040 ;  /* 0x4000404000297882 */ /* 0x000fe20000000000 */
[----:B-----5:R-:W-:Y:S06]  /*1700*/  @P1 BRA `(.L_x_25) ;  /* 0x0000000000101947 */ /* 0x020fec0003800000 */
[----:B------:R-:W-:Y:S06]  /*1710*/  USHF.L.U32 UR20, UR29, 0x1f, URZ ;  /* 0x0000001f1d147899 */ /* 0x000fec00080006ff */
[----:B-1----:R-:W-:Y:S04]  /*1720*/  MOV R2, UR20 ;  /* 0x0000001400027c02 */ /* 0x002fe80008000f00 */
[----:B------:R-:W1:Y:S02]  /*1730*/  SYNCS.PHASECHK.TRANS64.TRYWAIT P0, [UR5], R2 ;  /* 0x00000002ff0075a7 */ /* 0x000e640008001105 */
[----:B-1----:R-:W-:Y:S05]  /*1740*/  @!P0 BRA `(.L_x_26) ;  /* 0x0000002800d88947 */ /* 0x002fea0003800000 */
.L_x_25:
[----:B------:R-:W-:Y:S01]  /*1750*/  ULOP3.LUT UR29, UR29, UR21, URZ, 0x3c, !UPT ;  /* 0x000000151d1d7292 */ /* 0x000fe2000f8e3cff */
[----:B------:R-:W-:Y:S01]  /*1760*/  PLOP3.LUT P0, PT, PT, PT, UP1, 0x80, 0x8 ;  /* 0x000000000008781c */ /* 0x000fe20003f0f018 */
[----:B------:R-:W-:Y:S01]  /*1770*/  UIADD3 UR25, UPT, UPT, UR25, 0x1, URZ ;  /* 0x0000000119197890 */ /* 0x000fe2000fffe0ff */
[----:B------:R-:W-:Y:S01]  /*1780*/  PLOP3.LUT P1, PT, PT, PT, PT, 0x80, 0x8 ;  /* 0x000000000008781c */ /* 0x000fe20003f2f070 */
[----:B------:R-:W-:Y:S01]  /*1790*/  @!UP1 USHF.L.U32 UR5, UR29, 0x1f, URZ ;  /* 0x0000001f1d059899 */ /* 0x000fe200080006ff */
[----:B------:R4:W-:Y:S01]  /*17a0*/  UTCHMMA gdesc[UR46], gdesc[UR48], tmem[UR9], tmem[UR44], idesc[UR45], UP2 ;  /* 0x00ff2c302e0075ea */ /* 0x0009e20009000009 */
[----:B------:R-:W-:Y:S01]  /*17b0*/  UMOV UR52, UR6 ;  /* 0x0000000600347c82 */ /* 0x000fe20008000000 */
[----:B------:R-:W-:Y:S01]  /*17c0*/  @!UP1 ULEA UR6, UR27, UR4, 0x3 ;  /* 0x000000041b069291 */ /* 0x000fe2000f8e18ff */
[----:B------:R4:W-:Y:S01]  /*17d0*/  UTCHMMA gdesc[UR40], gdesc[UR42], tmem[UR9], tmem[UR38], idesc[UR39], UPT ;  /* 0x00ff262a280075ea */ /* 0x0009e2000b800009 */
[----:B------:R-:W-:Y:S01]  /*17e0*/  UMOV UR20, UR28 ;  /* 0x0000001c00147c82 */ /* 0x000fe20008000000 */
[----:B------:R-:W-:Y:S01]  /*17f0*/  UMOV UR21, 0x40004040 ;  /* 0x4000404000157882 */ /* 0x000fe20000000000 */
[----:B------:R-:W-:Y:S01]  /*1800*/  UMOV UR50, UR26 ;  /* 0x0000001a00327c82 */ /* 0x000fe20008000000 */
[----:B------:R-:W-:Y:S01]  /*1810*/  UMOV UR51, 0x40004040 ;  /* 0x4000404000337882 */ /* 0x000fe20000000000 */
[----:B-1----:R-:W-:Y:S01]  /*1820*/  IMAD.U32 R2, RZ, RZ, UR5 ;  /* 0x00000005ff027e24 */ /* 0x002fe2000f8e00ff */
[----:B------:R-:W-:Y:S01]  /*1830*/  UMOV UR53, 0x40004040 ;  /* 0x4000404000357882 */ /* 0x000fe20000000000 */
[----:B------:R-:W-:Y:S01]  /*1840*/  UMOV UR54, UR8 ;  /* 0x0000000800367c82 */ /* 0x000fe20008000000 */
[----:B------:R-:W-:Y:S01]  /*1850*/  UMOV UR55, 0x40004040 ;  /* 0x4000404000377882 */ /* 0x000fe20000000000 */
[----:B------:R4:W-:Y:S01]  /*1860*/  UTCHMMA gdesc[UR50], gdesc[UR20], tmem[UR9], tmem[UR36], idesc[UR37], UPT ;  /* 0x00ff2414320075ea */ /* 0x0009e2000b800009 */
[----:B------:R4:W-:Y:S01]  /*1870*/  UTCHMMA gdesc[UR54], gdesc[UR52], tmem[UR9], tmem[UR34], idesc[UR35], UPT ;  /* 0x00ff2234360075ea */ /* 0x0009e2000b800009 */
[----:B------:R4:W-:Y:S01]  /*1880*/  UTCBAR.MULTICAST [UR24], URZ, UR23 ;  /* 0x000000ff180073e9 */ /* 0x0009e20008000817 */
[----:B------:R4:W5:Y:S01]  /*1890*/  @!P0 SYNCS.PHASECHK.TRANS64.TRYWAIT P1, [UR6], R2 ;  /* 0x00000002ff0085a7 */ /* 0x0009620008021106 */
[----:B------:R-:W-:Y:S02]  /*18a0*/  UISETP.NE.AND UP1, UPT, UR25, URZ, UPT ;  /* 0x000000ff1900728c */ /* 0x000fe4000bf25270 */
[----:B------:R-:W-:Y:S07]  /*18b0*/  UPLOP3.LUT UP2, UPT, UPT, UPT, UPT, 0x80, 0x8 ;  /* 0x000000000008789c */ /* 0x000fee0003f4f070 */
[----:B------:R-:W-:Y:S05]  /*18c0*/  BRA.U UP1, `(.L_x_27) ;  /* 0xfffffffd013c7547 */ /* 0x000fea000b83ffff */
[----:B------:R-:W-:Y:S02]  /*18d0*/  UIADD3 UR7, UPT, UPT, UR7, 0x70, URZ ;  /* 0x0000007007077890 */ /* 0x000fe4000fffe0ff */
[----:B------:R-:W-:-:S04]  /*18e0*/  UIADD3 UR30, UPT, UPT, UR30, 0x1, URZ ;  /* 0x000000011e1e7890 */ /* 0x000fc8000fffe0ff */
[----:B------:R-:W-:-:S03]  /*18f0*/  UISETP.NE.AND UP1, UPT, UR30, 0x2, UPT ;  /* 0x000000021e00788c */ /* 0x000fc6000bf25270 */
[----:B------:R1:W-:Y:S01]  /*1900*/  UTCBAR.MULTICAST [UR7], URZ, UR19 ;  /* 0x000000ff070073e9 */ /* 0x0003e20008000813 */
[----:B------:R-:W-:Y:S02]  /*1910*/  USEL UR5, URZ, 0x1, UP1 ;  /* 0x00000001ff057887 */ /* 0x000fe40008800000 */
[----:B------:R-:W-:-:S04]  /*1920*/  USEL UR30, UR30, URZ, UP1 ;  /* 0x000000ff1e1e7287 */ /* 0x000fc80008800000 */
[----:B------:R-:W-:Y:S01]  /*1930*/  LOP3.LUT R5, R5, UR5, RZ, 0x3c, !PT ;  /* 0x0000000505057c12 */ /* 0x000fe2000f8e3cff */
[----:B------:R-:W-:Y:S07]  /*1940*/  BRA.U !UP0, `(.L_x_28) ;  /* 0xfffffff908e87547 */ /* 0x000fee000b83ffff */
[----:B------:R-:W-:-:S06]  /*1950*/  UIADD3 UR30, UPT, UPT, UR30, 0x1, URZ ;  /* 0x000000011e1e7890 */ /* 0x000fcc000fffe0ff */
[----:B------:R-:W-:Y:S02]  /*1960*/  MOV R6, UR30 ;  /* 0x0000001e00067c02 */ /* 0x000fe40008000f00 */
.L_x_23:
[----:B------:R-:W-:-:S04]  /*1970*/  ULOP3.LUT UR18, UR18, 0x1, URZ, 0xc0, !UPT ;  /* 0x0000000112127892 */ /* 0x000fc8000f8ec0ff */
[----:B------:R-:W-:-:S09]  /*1980*/  UISETP.NE.U32.AND UP0, UPT, UR18, 0x1, UPT ;  /* 0x000000011200788c */ /* 0x000fd2000bf05070 */
[----:B------:R-:W-:Y:S05]  /*1990*/  BRA.U !UP0, `(.L_x_22) ;  /* 0x00000001082c7547 */ /* 0x000fea000b800000 */
[----:B-1--4-:R-:W1:Y:S01]  /*19a0*/  S2R R2, SR_CgaCtaId ;  /* 0x0000000000027919 */ /* 0x012e620000008800 */
[----:B------:R-:W-:Y:S02]  /*19b0*/  ISETP.NE.AND P0, PT, R6, 0x2, PT ;  /* 0x000000020600780c */ /* 0x000fe40003f05270 */
[----:B------:R-:W-:Y:S02]  /*19c0*/  MOV R3, 0x400 ;  /* 0x0000040000037802 */ /* 0x000fe40000000f00 */
[----:B------:R-:W-:-:S04]  /*19d0*/  SEL R4, RZ, 0x1, P0 ;  /* 0x00000001ff047807 */ /* 0x000fc80000000000 */
[----:B------:R-:W-:-:S05]  /*19e0*/  LOP3.LUT R4, R5, R4, RZ, 0x3c, !PT ;  /* 0x0000000405047212 */ /* 0x000fca00078e3cff */
[----:B------:R-:W-:Y:S01]  /*19f0*/  IMAD.U32 R4, R4, -0x80000000, RZ ;  /* 0x8000000004047824 */ /* 0x000fe200078e00ff */
[----:B-1----:R-:W-:Y:S02]  /*1a00*/  LEA R2, R2, R3, 0x18 ;  /* 0x0000000302027211 */ /* 0x002fe400078ec0ff */
[----:B------:R-:W-:-:S05]  /*1a10*/  SEL R3, R6, RZ, P0 ;  /* 0x000000ff06037207 */ /* 0x000fca0000000000 */
[----:B------:R-:W-:-:S04]  /*1a20*/  IMAD R2, R3, 0x8, R2 ;  /* 0x0000000803027824 */ /* 0x000fc800078e0202 */
[----:B------:R-:W1:Y:S02]  /*1a30*/  SYNCS.PHASECHK.TRANS64.TRYWAIT P0, [R2+URZ+0x80], R4 ;  /* 0x00008004020075a7 */ /* 0x000e6400080011ff */
[----:B-1----:R-:W-:Y:S05]  /*1a40*/  @!P0 BRA `(.L_x_29) ;  /* 0x0000002800388947 */ /* 0x002fea0003800000 */
.L_x_22:
[----:B------:R-:W-:-:S13]  /*1a50*/  ISETP.GT.AND P0, PT, R69, 0x3, PT ;  /* 0x000000034500780c */ /* 0x000fda0003f04270 */
[----:B-12345:R-:W-:Y:S05]  /*1a60*/  @P0 EXIT ;  /* 0x000000000000094d */ /* 0x03efea0003800000 */
[----:B------:R-:W-:-:S13]  /*1a70*/  ISETP.NE.AND P0, PT, R69, RZ, PT ;  /* 0x000000ff4500720c */ /* 0x000fda0003f05270 */
[----:B------:R-:W-:Y:S05]  /*1a80*/  @P0 BRA `(.L_x_30) ;  /* 0x0000000000b80947 */ /* 0x000fea0003800000 */
[----:B------:R-:W1:Y:S01]  /*1a90*/  S2UR UR6, SR_CgaCtaId ;  /* 0x00000000000679c3 */ /* 0x000e620000008800 */
[----:B------:R-:W-:Y:S01]  /*1aa0*/  NOP ;  /* 0x0000000000007918 */ /* 0x000fe20000000000 */
[----:B------:R-:W-:Y:S01]  /*1ab0*/  UMOV UR4, 0x40 ;  /* 0x0000004000047882 */ /* 0x000fe20000000000 */
[----:B------:R-:W-:Y:S01]  /*1ac0*/  UMOV UR5, 0x400 ;  /* 0x0000040000057882 */ /* 0x000fe20000000000 */
[----:B-1----:R-:W-:Y:S02]  /*1ad0*/  ULEA UR4, UR6, UR4, 0x18 ;  /* 0x0000000406047291 */ /* 0x002fe4000f8ec0ff */
[----:B------:R-:W-:-:S07]  /*1ae0*/  ULEA UR5, UR6, UR5, 0x18 ;  /* 0x0000000506057291 */ /* 0x000fce000f8ec0ff */
[----:B------:R-:W1:Y:S02]  /*1af0*/  LDS.U8 R2, [UR4] ;  /* 0x00000004ff027984 */ /* 0x000e640008000000 */
[----:B-1----:R-:W-:-:S13]  /*1b00*/  ISETP.NE.AND P0, PT, R2, RZ, PT ;  /* 0x000000ff0200720c */ /* 0x002fda0003f05270 */
[----:B------:R-:W-:Y:S05]  /*1b10*/  @P0 BRA `(.L_x_31) ;  /* 0x00000000007c0947 */ /* 0x000fea0003800000 */
[----:B------:R-:W-:-:S13]  /*1b20*/  ELECT P0, URZ, PT ;  /* 0x0000000000ff782f */ /* 0x000fda0003800000 */
[----:B------:R-:W-:Y:S05]  /*1b30*/  @!P0 BRA `(.L_x_32) ;  /* 0x0000000000848947 */ /* 0x000fea0003800000 */
[----:B------:R-:W-:Y:S01]  /*1b40*/  UMOV UR4, 0x4 ;  /* 0x0000000400047882 */ /* 0x000fe20000000000 */
[----:B------:R-:W-:-:S04]  /*1b50*/  IMAD.MOV.U32 R3, RZ, RZ, 0xf ;  /* 0x0000000fff037424 */ /* 0x000fc800078e00ff */
[----:B------:R-:W-:Y:S04]  /*1b60*/  DEPBAR.LE SB1, 0x36 ;  /* 0x00009d800000791a */ /* 0x000fe80000000000 */
[----:B------:R-:W1:Y:S02]  /*1b70*/  UTCATOMSWS.FIND_AND_SET.ALIGN UP0, UR4, UR4 ;  /* 0x00000004000475e3 */ /* 0x000e640008000800 */
[----:B-1----:R-:W-:Y:S01]  /*1b80*/  PLOP3.LUT P0, PT, PT, PT, UP0, 0x80, 0x8 ;  /* 0x000000000008781c */ /* 0x002fe20003f0f008 */
[----:B------:R-:W-:-:S03]  /*1b90*/  IMAD.U32 R4, RZ, RZ, UR4 ;  /* 0x00000004ff047e24 */ /* 0x000fc6000f8e00ff */
[----:B------:R-:W-:-:S04]  /*1ba0*/  SEL R2, RZ, 0xffffffff, !P0 ;  /* 0xffffffffff027807 */ /* 0x000fc80004000000 */
[----:B------:R-:W-:Y:S01]  /*1bb0*/  ISETP.NE.AND P0, PT, R2, RZ, PT ;  /* 0x000000ff0200720c */ /* 0x000fe20003f05270 */
[----:B------:R-:W-:-:S12]  /*1bc0*/  IMAD.MOV.U32 R2, RZ, RZ, 0x1 ;  /* 0x00000001ff027424 */ /* 0x000fd800078e00ff */
[----:B------:R-:W-:Y:S05]  /*1bd0*/  @P0 BRA `(.L_x_33) ;  /* 0x0000000000240947 */ /* 0x000fea0003800000 */
.L_x_34:
[----:B------:R-:W-:Y:S05]  /*1be0*/  NANOSLEEP 0x64 ;  /* 0x000000640000795d */ /* 0x000fea0003800000 */
[----:B------:R-:W-:-:S05]  /*1bf0*/  UMOV UR4, 0x4 ;  /* 0x0000000400047882 */ /* 0x000fca0000000000 */
[----:B------:R-:W-:Y:S04]  /*1c00*/  DEPBAR.LE SB1, 0x36 ;  /* 0x00009d800000791a */ /* 0x000fe80000000000 */
[----:B------:R-:W1:Y:S02]  /*1c10*/  UTCATOMSWS.FIND_AND_SET.ALIGN UP0, UR4, UR4 ;  /* 0x00000004000475e3 */ /* 0x000e640008000800 */
[----:B-1----:R-:W-:-:S04]  /*1c20*/  PLOP3.LUT P0, PT, PT, PT, UP0, 0x80, 0x8 ;  /* 0x000000000008781c */ /* 0x002fc80003f0f008 */
[----:B------:R-:W-:-:S04]  /*1c30*/  SEL R4, RZ, 0xffffffff, !P0 ;  /* 0xffffffffff047807 */ /* 0x000fc80004000000 */
[----:B------:R-:W-:Y:S01]  /*1c40*/  ISETP.NE.AND P0, PT, R4, RZ, PT ;  /* 0x000000ff0400720c */ /* 0x000fe20003f05270 */
[----:B------:R-:W-:-:S12]  /*1c50*/  IMAD.U32 R4, RZ, RZ, UR4 ;  /* 0x00000004ff047e24 */ /* 0x000fd8000f8e00ff */
[----:B------:R-:W-:Y:S05]  /*1c60*/  @!P0 BRA `(.L_x_34) ;  /* 0xfffffffc00dc8947 */ /* 0x000fea000383ffff */
.L_x_33:
[C---:B------:R-:W-:Y:S01]  /*1c70*/  VIADD R5, R4.reuse, 0x10 ;  /* 0x0000001004057836 */ /* 0x040fe20000000000 */
[----:B------:R-:W-:Y:S01]  /*1c80*/  UMOV UR4, 0x50 ;  /* 0x0000005000047882 */ /* 0x000fe20000000000 */
[----:B------:R-:W-:Y:S01]  /*1c90*/  SHF.L.U32 R3, R3, R4, RZ ;  /* 0x0000000403037219 */ /* 0x000fe200000006ff */
[----:B------:R-:W-:Y:S01]  /*1ca0*/  ULEA UR4, UR6, UR4, 0x18 ;  /* 0x0000000406047291 */ /* 0x000fe2000f8ec0ff */
[----:B------:R-:W-:Y:S01]  /*1cb0*/  IMAD.SHL.U32 R4, R4, 0x20, RZ ;  /* 0x0000002004047824 */ /* 0x000fe200078e00ff */
[----:B------:R-:W-:-:S04]  /*1cc0*/  SHF.L.U32 R2, R2, R5, RZ ;  /* 0x0000000502027219 */ /* 0x000fc800000006ff */
[----:B------:R-:W-:-:S05]  /*1cd0*/  LOP3.LUT R2, R2, R3, RZ, 0xfc, !PT ;  /* 0x0000000302027212 */ /* 0x000fca00078efcff */
[----:B------:R1:W-:Y:S04]  /*1ce0*/  ATOMS.OR RZ, [UR4], R2 ;  /* 0x00000002ffff798c */ /* 0x0003e8000b000004 */
[----:B------:R1:W-:Y:S01]  /*1cf0*/  STS [UR5+0x98], R4 ;  /* 0x00009804ff007988 */ /* 0x0003e20008000805 */
[----:B------:R-:W-:Y:S05]  /*1d00*/  BRA `(.L_x_32) ;  /* 0x0000000000107947 */ /* 0x000fea0003800000 */
.L_x_31:
[----:B------:R-:W-:-:S05]  /*1d10*/  MOV R2, 0xffffffff ;  /* 0xffffffff00027802 */ /* 0x000fca0000000f00 */
[----:B------:R1:W-:Y:S02]  /*1d20*/  STS [UR5+0x98], R2 ;  /* 0x00009802ff007988 */ /* 0x0003e40008000805 */
[----:B-1----:R-:W-:Y:S02]  /*1d30*/  MOV R2, 0x1d50 ;  /* 0x00001d5000027802 */ /* 0x002fe40000000f00 */
[----:B------:R-:W-:Y:S05]  /*1d40*/  CALL.REL.NOINC `($__internal_1_$__cuda_sm10x_tcgen05_guardrail_trap_phase_invalid_during_alloc) ;  /* 0x0000002400b47944 */ /* 0x000fea0003c00000 */
.L_x_32:
[----:B------:R-:W-:Y:S05]  /*1d50*/  WARPSYNC.ALL ;  /* 0x0000000000007948 */ /* 0x000fea0003800000 */
[----:B------:R-:W-:Y:S01]  /*1d60*/  NOP ;  /* 0x0000000000007918 */ /* 0x000fe20000000000 */
.L_x_30:
[----:B------:R-:W2:Y:S08]  /*1d70*/  S2UR UR26, SR_CgaCtaId ;  /* 0x00000000001a79c3 */ /* 0x000eb00000008800 */
[----:B------:R-:W-:Y:S01]  /*1d80*/  BAR.SYNC.DEFER_BLOCKING 0x2, 0xa0 ;  /* 0x0082800000007b1d */ /* 0x000fe20000010000 */
[C---:B-1----:R-:W-:Y:S02]  /*1d90*/  IMAD.SHL.U32 R2, R0.reuse, 0x80, RZ ;  /* 0x0000008000027824 */ /* 0x042fe400078e00ff */
[----:B------:R-:W-:-:S03]  /*1da0*/  IMAD.SHL.U32 R3, R0, 0x40, RZ ;  /* 0x0000004000037824 */ /* 0x000fc600078e00ff */
[----:B------:R-:W-:Y:S02]  /*1db0*/  UMOV UR4, 0x400 ;  /* 0x0000040000047882 */ /* 0x000fe40000000000 */
[----:B------:R-:W1:Y:S01]  /*1dc0*/  S2UR UR31, SR_CTAID.Z ;  /* 0x00000000001f79c3 */ /* 0x000e620000002700 */
[----:B------:R-:W-:-:S04]  /*1dd0*/  LOP3.LUT R2, R2, 0x780, RZ, 0xc0, !PT ;  /* 0x0000078002027812 */ /* 0x000fc800078ec0ff */
[----:B------:R-:W-:-:S04]  /*1de0*/  LOP3.LUT R3, R2, 0x3800, R3, 0xf8, !PT ;  /* 0x0000380002037812 */ /* 0x000fc800078ef803 */
[----:B------:R-:W-:Y:S01]  /*1df0*/  LOP3.LUT R3, R3, 0x10, R0, 0xf8, !PT ;  /* 0x0000001003037812 */ /* 0x000fe200078ef800 */
[----:B--2---:R-:W-:Y:S02]  /*1e00*/  ULEA UR26, UR26, UR4, 0x18 ;  /* 0x000000041a1a7291 */ /* 0x004fe4000f8ec0ff */
[----:B-1----:R-:W-:-:S07]  /*1e10*/  UISETP.GT.U32.AND UP0, UPT, UR31, 0xff, UPT ;  /* 0x000000ff1f00788c */ /* 0x002fce000bf04070 */
[----:B------:R-:W1:Y:S02]  /*1e20*/  LDS R67, [UR26+0x98] ;  /* 0x0000981aff437984 */ /* 0x000e640008000800 */
[----:B------:R-:W-:Y:S05]  /*1e30*/  BRA.U UP0, `(.L_x_35) ;  /* 0x0000001d00e87547 */ /* 0x000fea000b800000 */
[----:B------:R-:W2:Y:S01]  /*1e40*/  LDCU.64 UR6, c[0x0][0x5c0] ;  /* 0x0000b800ff0677ac */ /* 0x000ea20008000a00 */
[----:B------:R-:W-:Y:S01]  /*1e50*/  VIADD R3, R3, UR26 ;  /* 0x0000001a03037c36 */ /* 0x000fe20008000000 */
[----:B------:R-:W3:Y:S01]  /*1e60*/  S2UR UR23, SR_CTAID.X ;  /* 0x00000000001779c3 */ /* 0x000ee20000002500 */
[----:B------:R-:W-:Y:S01]  /*1e70*/  IMAD.U32 R4, R0, 0x10000, RZ ;  /* 0x0001000000047824 */ /* 0x000fe200078e00ff */
[----:B------:R-:W4:Y:S01]  /*1e80*/  LDCU UR8, c[0x0][0x5d0] ;  /* 0x0000ba00ff0877ac */ /* 0x000f220008000800 */
[C---:B------:R-:W-:Y:S02]  /*1e90*/  VIADD R5, R3.reuse, 0x8460 ;  /* 0x0000846003057836 */ /* 0x040fe40000000000 */
[C---:B------:R-:W-:Y:S01]  /*1ea0*/  VIADD R2, R3.reuse, 0x460 ;  /* 0x0000046003027836 */ /* 0x040fe20000000000 */
[----:B------:R-:W5:Y:S01]  /*1eb0*/  LDCU UR10, c[0x0][0x374] ;  /* 0x00006e80ff0a77ac */ /* 0x000f620008000800 */
[C---:B------:R-:W-:Y:S01]  /*1ec0*/  VIADD R9, R3.reuse, 0x8440 ;  /* 0x0000844003097836 */ /* 0x040fe20000000000 */
[----:B------:R-:W-:Y:S01]  /*1ed0*/  SHF.R.U32.HI R72, RZ, 0x3, R5 ;  /* 0x00000003ff487819 */ /* 0x000fe20000011605 */
[----:B------:R-:W1:Y:S01]  /*1ee0*/  S2UR UR30, SR_CTAID.Y ;  /* 0x00000000001e79c3 */ /* 0x000e620000002600 */
[----:B------:R-:W3:Y:S01]  /*1ef0*/  LDCU.64 UR28, c[0x0][0x348] ;  /* 0x00006900ff1c77ac */ /* 0x000ee20008000a00 */
[----:B------:R-:W-:Y:S01]  /*1f00*/  SHF.R.U32.HI R65, RZ, 0x3, R2 ;  /* 0x00000003ff417819 */ /* 0x000fe20000011602 */
[----:B------:R-:W-:Y:S01]  /*1f10*/  VIADD R7, R3, 0x8420 ;  /* 0x0000842003077836 */ /* 0x000fe20000000000 */
[----:B------:R-:W-:Y:S01]  /*1f20*/  LOP3.LUT R72, R5, 0x70, R72, 0x78, !PT ;  /* 0x0000007005487812 */ /* 0x000fe200078e7848 */
[C---:B------:R-:W-:Y:S01]  /*1f30*/  VIADD R5, R3.reuse, 0x8400 ;  /* 0x0000840003057836 */ /* 0x040fe20000000000 */
[----:B------:R-:W1:Y:S01]  /*1f40*/  LDCU UR22, c[0x0][0x5cc] ;  /* 0x0000b980ff1677ac */ /* 0x000e620008000800 */
[----:B------:R-:W-:Y:S01]  /*1f50*/  LOP3.LUT R65, R2, 0x70, R65, 0x78, !PT ;  /* 0x0000007002417812 */ /* 0x000fe200078e7841 */
[----:B------:R-:W-:Y:S01]  /*1f60*/  VIADD R2, R3, 0x420 ;  /* 0x0000042003027836 */ /* 0x000fe20000000000 */
[----:B------:R-:W-:Y:S01]  /*1f70*/  LOP3.LUT R4, R4, 0xe00000, RZ, 0xc0, !PT ;  /* 0x00e0000004047812 */ /* 0x000fe200078ec0ff */
[----:B--2---:R-:W-:Y:S01]  /*1f80*/  UIMAD.WIDE.U32 UR4, UR31, UR7, URZ ;  /* 0x000000071f0472a5 */ /* 0x004fe2000f8e00ff */
[----:B------:R-:W-:Y:S01]  /*1f90*/  SHF.R.U32.HI R66, RZ, 0x3, R5 ;  /* 0x00000003ff427819 */ /* 0x000fe20000011605 */
[----:B------:R-:W-:Y:S01]  /*1fa0*/  IMAD.MOV.U32 R60, RZ, RZ, RZ ;  /* 0x000000ffff3c7224 */ /* 0x000fe200078e00ff */
[----:B------:R-:W-:Y:S01]  /*1fb0*/  SHF.R.U32.HI R63, RZ, 0x3, R2 ;  /* 0x00000003ff3f7819 */ /* 0x000fe20000011602 */
[----:B------:R-:W-:Y:S01]  /*1fc0*/  UIADD3 UR4, UPT, UPT, UR31, -UR5, URZ ;  /* 0x800000051f047290 */ /* 0x000fe2000fffe0ff */
[----:B------:R-:W-:Y:S01]  /*1fd0*/  LOP3.LUT R66, R5, 0x70, R66, 0x78, !PT ;  /* 0x0000007005427812 */ /* 0x000fe200078e7842 */
[C---:B------:R-:W-:Y:S01]  /*1fe0*/  VIADD R5, R3.reuse, 0x440 ;  /* 0x0000044003057836 */ /* 0x040fe20000000000 */
[----:B------:R-:W-:Y:S01]  /*1ff0*/  SHF.R.U32.HI R70, RZ, 0x3, R9 ;  /* 0x00000003ff467819 */ /* 0x000fe20000011609 */
[----:B------:R-:W-:Y:S01]  /*2000*/  USHF.R.U32.HI UR4, URZ, UR17, UR4 ;  /* 0x00000011ff047299 */ /* 0x000fe20008011604 */
[----:B------:R-:W-:Y:S01]  /*2010*/  VIADD R3, R3, 0x400 ;  /* 0x0000040003037836 */ /* 0x000fe20000000000 */
[----:B---3--:R-:W-:Y:S01]  /*2020*/  UIADD3 UR34, UP1, UPT, UR28, 0x140, URZ ;  /* 0x000001401c227890 */ /* 0x008fe2000ff3e0ff */
[----:B------:R-:W-:Y:S01]  /*2030*/  SHF.R.U32.HI R68, RZ, 0x3, R7 ;  /* 0x00000003ff447819 */ /* 0x000fe20000011607 */
[----:B------:R-:W-:Y:S01]  /*2040*/  UIADD3 UR4, UPT, UPT, UR5, UR4, URZ ;  /* 0x0000000405047290 */ /* 0x000fe2000fffe0ff */
[----:B------:R-:W-:Y:S01]  /*2050*/  SHF.R.U32.HI R64, RZ, 0x3, R5 ;  /* 0x00000003ff407819 */ /* 0x000fe20000011605 */
[----:B------:R-:W-:Y:S01]  /*2060*/  UIADD3 UR32, UP0, UPT, UR28, 0x1c0, URZ ;  /* 0x000001c01c207890 */ /* 0x000fe2000ff1e0ff */
[----:B------:R-:W-:Y:S01]  /*2070*/  SHF.R.U32.HI R62, RZ, 0x3, R3 ;  /* 0x00000003ff3e7819 */ /* 0x000fe20000011603 */
[----:B------:R-:W-:Y:S01]  /*2080*/  USHF.R.U32.HI UR4, URZ, UR16, UR4 ;  /* 0x00000010ff047299 */ /* 0x000fe20008011604 */
[----:B------:R-:W-:Y:S01]  /*2090*/  LOP3.LUT R63, R2, 0x70, R63, 0x78, !PT ;  /* 0x00000070023f7812 */ /* 0x000fe200078e783f */
[----:B------:R-:W-:Y:S01]  /*20a0*/  UIADD3.X UR35, UPT, UPT, URZ, UR29, URZ, UP1, !UPT ;  /* 0x0000001dff237290 */ /* 0x000fe20008ffe4ff */
[----:B------:R-:W-:Y:S01]  /*20b0*/  LOP3.LUT R70, R9, 0x70, R70, 0x78, !PT ;  /* 0x0000007009467812 */ /* 0x000fe200078e7846 */
[----:B------:R-:W-:Y:S01]  /*20c0*/  UIADD3 UR4, UPT, UPT, -UR4, URZ, URZ ;  /* 0x000000ff04047290 */ /* 0x000fe2000fffe1ff */
[----:B------:R-:W-:Y:S01]  /*20d0*/  LOP3.LUT R68, R7, 0x70, R68, 0x78, !PT ;  /* 0x0000007007447812 */ /* 0x000fe200078e7844 */
[----:B------:R-:W-:Y:S01]  /*20e0*/  UIADD3.X UR33, UPT, UPT, URZ, UR29, URZ, UP0, !UPT ;  /* 0x0000001dff217290 */ /* 0x000fe200087fe4ff */
[----:B------:R-:W-:Y:S01]  /*20f0*/  LOP3.LUT R64, R5, 0x70, R64, 0x78, !PT ;  /* 0x0000007005407812 */ /* 0x000fe200078e7840 */
[----:B------:R-:W-:Y:S01]  /*2100*/  UIMAD UR6, UR6, UR4, UR31 ;  /* 0x00000004060672a4 */ /* 0x000fe2000f8e021f */
[----:B------:R-:W-:Y:S01]  /*2110*/  LOP3.LUT R62, R3, 0x70, R62, 0x78, !PT ;  /* 0x00000070033e7812 */ /* 0x000fe200078e783e */
[----:B------:R-:W-:Y:S01]  /*2120*/  USHF.L.U32 UR23, UR23, 0x6, URZ ;  /* 0x0000000617177899 */ /* 0x000fe200080006ff */
[----:B------:R-:W-:Y:S01]  /*2130*/  IMAD.MOV.U32 R2, RZ, RZ, RZ ;  /* 0x000000ffff027224 */ /* 0x000fe200078e00ff */
[----:B----4-:R-:W-:Y:S01]  /*2140*/  UIMAD.WIDE.U32 UR8, UR6, UR8, URZ ;  /* 0x00000008060872a5 */ /* 0x010fe2000f8e00ff */
[----:B------:R-:W-:Y:S01]  /*2150*/  IMAD.MOV.U32 R0, RZ, RZ, 0x1 ;  /* 0x00000001ff007424 */ /* 0x000fe200078e00ff */
[----:B------:R-:W2:Y:S01]  /*2160*/  LDCU UR11, c[0x0][0x5d0] ;  /* 0x0000ba00ff0b77ac */ /* 0x000ea20008000800 */
[----:B-1----:R-:W-:Y:S01]  /*2170*/  IMAD.IADD R61, R67, 0x1, R4 ;  /* 0x00000001433d7824 */ /* 0x002fe200078e0204 */
[----:B------:R-:W1:Y:S01]  /*2180*/  LDCU.64 UR4, c[0x0][0x5d8] ;  /* 0x0000bb00ff0477ac */ /* 0x000e620008000a00 */
[----:B------:R-:W-:Y:S01]  /*2190*/  UIADD3 UR7, UPT, UPT, UR6, -UR9, URZ ;  /* 0x8000000906077290 */ /* 0x000fe2000fffe0ff */
[----:B------:R-:W3:Y:S03]  /*21a0*/  LDCU UR27, c[0x0][0x5e4] ;  /* 0x0000bc80ff1b77ac */ /* 0x000ee60008000800 */
[----:B------:R-:W-:Y:S01]  /*21b0*/  USHF.R.U32.HI UR7, URZ, UR15, UR7 ;  /* 0x0000000fff077299 */ /* 0x000fe20008011607 */
[----:B------:R-:W4:Y:S03]  /*21c0*/  LDCU.64 UR24, c[0x0][0x5c0] ;  /* 0x0000b800ff1877ac */ /* 0x000f260008000a00 */
[----:B------:R-:W-:Y:S01]  /*21d0*/  UIADD3 UR7, UPT, UPT, UR9, UR7, URZ ;  /* 0x0000000709077290 */ /* 0x000fe2000fffe0ff */
[----:B------:R-:W2:Y:S03]  /*21e0*/  LDCU.64 UR18, c[0x0][0x5d8] ;  /* 0x0000bb00ff1277ac */ /* 0x000ea60008000a00 */
[----:B------:R-:W-:-:S02]  /*21f0*/  USHF.R.U32.HI UR20, URZ, UR14, UR7 ;  /* 0x0000000eff147299 */ /* 0x000fc40008011607 */
[----:B------:R-:W-:Y:S02]  /*2200*/  ULOP3.LUT UR30, UR30, 0x1, URZ, 0xc0, !UPT ;  /* 0x000000011e1e7892 */ /* 0x000fe4000f8ec0ff */
[----:B-1----:R-:W-:Y:S02]  /*2210*/  UIMAD.WIDE.U32 UR8, UR20, UR5, URZ ;  /* 0x00000005140872a5 */ /* 0x002fe4000f8e00ff */
[----:B------:R-:W-:Y:S01]  /*2220*/  ULOP3.LUT UR23, UR23, 0xc0, URZ, 0xc0, !UPT ;  /* 0x000000c017177892 */ /* 0x000fe2000f8ec0ff */
[----:B------:R-:W-:-:S04]  /*2230*/  UMOV UR28, URZ ;  /* 0x000000ff001c7c82 */ /* 0x000fc80008000000 */
[----:B------:R-:W-:Y:S02]  /*2240*/  UMOV UR7, UR9 ;  /* 0x0000000900077c82 */ /* 0x000fe40008000000 */
[----:B------:R-:W-:Y:S02]  /*2250*/  UIADD3 UR5, UPT, UPT, UR20, -UR7, URZ ;  /* 0x8000000714057290 */ /* 0x000fe4000fffe0ff */
[----:B------:R-:W5:Y:S01]  /*2260*/  LDCU UR9, c[0x0][0x370] ;  /* 0x00006e00ff0977ac */ /* 0x000f620008000800 */
[----:B------:R-:W1:Y:S01]  /*2270*/  LDCU UR8, c[0x0][0x378] ;  /* 0x00006f00ff0877ac */ /* 0x000e620008000800 */
[----:B------:R-:W-:-:S04]  /*2280*/  USHF.R.U32.HI UR5, URZ, UR13, UR5 ;  /* 0x0000000dff057299 */ /* 0x000fc80008011605 */
[----:B------:R-:W-:Y:S01]  /*2290*/  UIADD3 UR5, UPT, UPT, UR7, UR5, URZ ;  /* 0x0000000507057290 */ /* 0x000fe2000fffe0ff */
[----:B------:R-:W2:Y:S03]  /*22a0*/  LDCU UR7, c[0x0][0x5cc] ;  /* 0x0000b980ff0777ac */ /* 0x000ea60008000800 */
[----:B------:R-:W-:Y:S02]  /*22b0*/  USHF.R.U32.HI UR5, URZ, UR12, UR5 ;  /* 0x0000000cff057299 */ /* 0x000fe40008011605 */
[----:B-----5:R-:W-:Y:S02]  /*22c0*/  UIMAD UR9, UR10, UR9, URZ ;  /* 0x000000090a0972a4 */ /* 0x020fe4000f8e02ff */
[----:B------:R-:W-:Y:S02]  /*22d0*/  UIADD3 UR5, UPT, UPT, -UR5, URZ, URZ ;  /* 0x000000ff05057290 */ /* 0x000fe4000fffe1ff */
[----:B-1----:R-:W-:-:S02]  /*22e0*/  UIMAD UR8, UR9, UR8, URZ ;  /* 0x00000008090872a4 */ /* 0x002fc4000f8e02ff */
[----:B------:R-:W-:Y:S02]  /*22f0*/  UIMAD UR5, UR4, UR5, UR20 ;  /* 0x00000005040572a4 */ /* 0x000fe4000f8e0214 */
[----:B------:R-:W-:Y:S02]  /*2300*/  USHF.R.S32.HI UR29, URZ, 0x1f, UR8 ;  /* 0x0000001fff1d7899 */ /* 0x000fe40008011408 */
[----:B------:R-:W-:Y:S02]  /*2310*/  UIADD3 UR20, UPT, UPT, -UR20, URZ, URZ ;  /* 0x000000ff14147290 */ /* 0x000fe4000fffe1ff */
[----:B------:R-:W-:Y:S02]  /*2320*/  UIADD3 UR4, UPT, UPT, UR26, 0x8400, URZ ;  /* 0x000084001a047890 */ /* 0x000fe4000fffe0ff */
[----:B------:R-:W-:Y:S02]  /*2330*/  ULEA.HI UR29, UR29, UR8, URZ, 0x3 ;  /* 0x000000081d1d7291 */ /* 0x000fe4000f8f18ff */
[----:B--234-:R-:W-:-:S12]  /*2340*/  UIMAD UR22, UR22, UR20, UR6 ;  /* 0x00000014161672a4 */ /* 0x01cfd8000f8e0206 */
.L_x_38:
[----:B------:R-:W-:Y:S01]  /*2350*/  LEA R3, R2, UR26, 0x3 ;  /* 0x0000001a02037c11 */ /* 0x000fe2000f8e18ff */
[----:B-1----:R-:W-:Y:S02]  /*2360*/  IMAD.U32 R6, R60, -0x80000000, RZ ;  /* 0x800000003c067824 */ /* 0x002fe400078e00ff */
[----:B------:R-:W-:Y:S02]  /*2370*/  IMAD R4, R2, 0x100000, R61 ;  /* 0x0010000002047824 */ /* 0x000fe400078e023d */
[----:B------:R-:W1:Y:S03]  /*2380*/  SYNCS.PHASECHK.TRANS64.TRYWAIT P0, [R3+URZ+0x70], R6 ;  /* 0x00007006030075a7 */ /* 0x000e6600080011ff */
[----:B------:R-:W-:Y:S01]  /*2390*/  R2UR UR6, R4 ;  /* 0x00000000040672ca */ /* 0x000fe200000e0000 */
[----:B-1----:R-:W-:-:S14]  /*23a0*/  @!P0 BRA `(.L_x_36) ;  /* 0x0000001c00f88947 */ /* 0x002fdc0003800000 */
.L_x_52:
[----:B------:R-:W2:Y:S01]  /*23b0*/  LDTM.16dp256bit.x8 R16, tmem[UR6+0x40] ;  /* 0x00004006001079ee */ /* 0x000ea200081a0000 */
[----:B------:R-:W-:Y:S01]  /*23c0*/  UIADD3 UR9, UPT, UPT, UR28, UR28, URZ ;  /* 0x0000001c1c097290 */ /* 0x000fe2000fffe0ff */
[----:B------:R-:W-:Y:S02]  /*23d0*/  R2UR UR6, R4 ;  /* 0x00000000040672ca */ /* 0x000fe400000e0000 */
[----:B------:R-:W-:Y:S01]  /*23e0*/  MOV R87, RZ ;  /* 0x000000ff00577202 */ /* 0x000fe20000000f00 */
[----:B------:R-:W-:Y:S01]  /*23f0*/  USHF.R.S32.HI UR8, URZ, 0x1f, UR9 ;  /* 0x0000001fff087899 */ /* 0x000fe20008011409 */
[----:B------:R-:W-:-:S03]  /*2400*/  ISETP.NE.AND P0, PT, R69, RZ, PT ;  /* 0x000000ff4500720c */ /* 0x000fc60003f05270 */
[----:B------:R-:W-:-:S04]  /*2410*/  ULEA.HI UR20, UR8, UR9, URZ, 0x2 ;  /* 0x0000000908147291 */ /* 0x000fc8000f8f10ff */
[----:B------:R-:W-:-:S04]  /*2420*/  ULOP3.LUT UR20, UR20, 0xfffffffc, URZ, 0xc0, !UPT ;  /* 0xfffffffc14147892 */ /* 0x000fc8000f8ec0ff */
[----:B------:R-:W-:Y:S02]  /*2430*/  UIADD3 UR20, UPT, UPT, UR9, -UR20, URZ ;  /* 0x8000001409147290 */ /* 0x000fe4000fffe0ff */
[----:B------:R-:W-:-:S04]  /*2440*/  ULOP3.LUT UR9, UR9, 0x1, URZ, 0xfc, !UPT ;  /* 0x0000000109097892 */ /* 0x000fc8000f8efcff */
[----:B------:R-:W-:Y:S01]  /*2450*/  MOV R85, UR20 ;  /* 0x0000001400557c02 */ /* 0x000fe20008000f00 */
[----:B--2---:R-:W-:Y:S01]  /*2460*/  FMUL R33, R33, UR27 ;  /* 0x0000001b21217c20 */ /* 0x004fe20008400000 */
[----:B------:R-:W-:Y:S01]  /*2470*/  FMUL R35, R35, UR27 ;  /* 0x0000001b23237c20 */ /* 0x000fe20008400000 */
[----:B------:R-:W-:Y:S01]  /*2480*/  FMUL R37, R37, UR27 ;  /* 0x0000001b25257c20 */ /* 0x000fe20008400000 */
[----:B------:R-:W-:Y:S01]  /*2490*/  FMUL R36, R36, UR27 ;  /* 0x0000001b24247c20 */ /* 0x000fe20008400000 */
[----:B------:R-:W-:Y:S01]  /*24a0*/  FMUL R34, R34, UR27 ;  /* 0x0000001b22227c20 */ /* 0x000fe20008400000 */
[----:B------:R-:W-:Y:S01]  /*24b0*/  FMUL R21, R21, UR27 ;  /* 0x0000001b15157c20 */ /* 0x000fe20008400000 */
[----:B------:R-:W-:Y:S01]  /*24c0*/  FMUL R23, R23, UR27 ;  /* 0x0000001b17177c20 */ /* 0x000fe20008400000 */
[----:B------:R-:W-:Y:S01]  /*24d0*/  FMUL R22, R22, UR27 ;  /* 0x0000001b16167c20 */ /* 0x000fe20008400000 */
[----:B------:R-:W-:Y:S01]  /*24e0*/  FMUL R10, R33, -1.4426950216293334961 ;  /* 0xbfb8aa3b210a7820 */ /* 0x000fe20000400000 */
[----:B------:R-:W-:Y:S01]  /*24f0*/  FMUL R32, R32, UR27 ;  /* 0x0000001b20207c20 */ /* 0x000fe20008400000 */
[----:B-1----:R-:W-:Y:S01]  /*2500*/  FMUL R7, R35, -1.4426950216293334961 ;  /* 0xbfb8aa3b23077820 */ /* 0x002fe20000400000 */
[----:B------:R-:W-:Y:S01]  /*2510*/  FMUL R25, R25, UR27 ;  /* 0x0000001b19197c20 */ /* 0x000fe20008400000 */
        /* <DEDUP_REMOVED lines=32> */
[----:B------:R-:W1:Y:S01]  /*2720*/  MUFU.EX2 R10, R10 ;  /* 0x0000000a000a7308 */ /* 0x000e620000000800 */
[----:B------:R-:W-:Y:S01]  /*2730*/  LEA R86, R85, R63, 0xd ;  /* 0x0000003f55567211 */ /* 0x000fe200078e68ff */
[----:B------:R-:W-:Y:S01]  /*2740*/  FMUL R39, R39, UR27 ;  /* 0x0000001b27277c20 */ /* 0x000fe20008400000 */
[----:B------:R-:W-:Y:S01]  /*2750*/  FMUL R40, R40, UR27 ;  /* 0x0000001b28287c20 */ /* 0x000fe20008400000 */
[----:B------:R-:W-:Y:S01]  /*2760*/  FMUL R38, R38, UR27 ;  /* 0x0000001b26267c20 */ /* 0x000fe20008400000 */
[----:B------:R-:W-:Y:S01]  /*2770*/  MOV R86, R86 ;  /* 0x0000005600567202 */ /* 0x000fe20000000f00 */
[----:B------:R-:W-:Y:S01]  /*2780*/  FMUL R41, R41, UR27 ;  /* 0x0000001b29297c20 */ /* 0x000fe20008400000 */
[----:B------:R-:W-:Y:S01]  /*2790*/  FMUL R42, R42, UR27 ;  /* 0x0000001b2a2a7c20 */ /* 0x000fe20008400000 */
[----:B------:R-:W2:Y:S01]  /*27a0*/  MUFU.EX2 R7, R7 ;  /* 0x0000000700077308 */ /* 0x000ea20000000800 */
[----:B------:R-:W-:Y:S01]  /*27b0*/  FMUL R46, R46, UR27 ;  /* 0x0000001b2e2e7c20 */ /* 0x000fe20008400000 */
[----:B------:R-:W-:-:S04]  /*27c0*/  ULEA.HI UR8, UR8, UR9, URZ, 0x2 ;  /* 0x0000000908087291 */ /* 0x000fc8000f8f10ff */
[----:B------:R-:W-:Y:S02]  /*27d0*/  ULOP3.LUT UR8, UR8, 0xfffffffc, URZ, 0xc0, !UPT ;  /* 0xfffffffc08087892 */ /* 0x000fe4000f8ec0ff */
[----:B------:R-:W3:Y:S01]  /*27e0*/  MUFU.EX2 R8, R8 ;  /* 0x0000000800087308 */ /* 0x000ee20000000800 */
[----:B-1----:R-:W-:Y:S01]  /*27f0*/  FADD R94, R10, 1 ;  /* 0x3f8000000a5e7421 */ /* 0x002fe20000000000 */
[----:B------:R-:W-:-:S06]  /*2800*/  UIADD3 UR8, UPT, UPT, UR9, -UR8, URZ ;  /* 0x8000000809087290 */ /* 0x000fcc000fffe0ff */
[----:B------:R-:W1:Y:S01]  /*2810*/  MUFU.EX2 R51, R51 ;  /* 0x0000003300337308 */ /* 0x000e620000000800 */
[----:B--2---:R-:W-:-:S07]  /*2820*/  FADD R10, R7, 1 ;  /* 0x3f800000070a7421 */ /* 0x004fce0000000000 */
[----:B------:R-:W2:Y:S01]  /*2830*/  MUFU.EX2 R11, R11 ;  /* 0x0000000b000b7308 */ /* 0x000ea20000000800 */
[----:B---3--:R-:W-:-:S07]  /*2840*/  FADD R8, R8, 1 ;  /* 0x3f80000008087421 */ /* 0x008fce0000000000 */
[----:B------:R-:W3:Y:S01]  /*2850*/  MUFU.EX2 R6, R6 ;  /* 0x0000000600067308 */ /* 0x000ee20000000800 */
[----:B-1----:R-:W-:Y:S01]  /*2860*/  FADD R7, R51, 1 ;  /* 0x3f80000033077421 */ /* 0x002fe20000000000 */
[----:B------:R-:W-:-:S06]  /*2870*/  F2FP.BF16.F32.PACK_AB R51, R23, R22 ;  /* 0x000000161733723e */ /* 0x000fcc00000010ff */
[----:B------:R-:W1:Y:S01]  /*2880*/  MUFU.EX2 R9, R9 ;  /* 0x0000000900097308 */ /* 0x000e620000000800 */
[----:B--2---:R-:W-:-:S07]  /*2890*/  FADD R11, R11, 1 ;  /* 0x3f8000000b0b7421 */ /* 0x004fce0000000000 */
[----:B------:R-:W2:Y:S01]  /*28a0*/  MUFU.EX2 R5, R5 ;  /* 0x0000000500057308 */ /* 0x000ea20000000800 */
[----:B---3--:R-:W-:-:S07]  /*28b0*/  FADD R6, R6, 1 ;  /* 0x3f80000006067421 */ /* 0x008fce0000000000 */
[----:B------:R-:W3:Y:S01]  /*28c0*/  MUFU.EX2 R52, R52 ;  /* 0x0000003400347308 */ /* 0x000ee20000000800 */
[----:B-1----:R-:W-:-:S07]  /*28d0*/  FADD R4, R9, 1 ;  /* 0x3f80000009047421 */ /* 0x002fce0000000000 */
        /* <DEDUP_REMOVED lines=26> */
[----:B------:R-:W2:Y:S01]  /*2a80*/  MUFU.RCP R7, R7 ;  /* 0x0000000700077308 */ /* 0x000ea20000001000 */
[----:B---3--:R-:W-:-:S07]  /*2a90*/  FADD R57, R57, 1 ;  /* 0x3f80000039397421 */ /* 0x008fce0000000000 */
[----:B------:R-:W3:Y:S01]  /*2aa0*/  MUFU.RCP R8, R8 ;  /* 0x0000000800087308 */ /* 0x000ee20000001000 */
[----:B-1----:R-:W-:-:S07]  /*2ab0*/  FADD R50, R50, 1 ;  /* 0x3f80000032327421 */ /* 0x002fce0000000000 */
[----:B------:R-:W1:Y:S01]  /*2ac0*/  MUFU.RCP R89, R52 ;  /* 0x0000003400597308 */ /* 0x000e620000001000 */
[----:B--2---:R-:W-:-:S07]  /*2ad0*/  FMUL R88, R36, R7 ;  /* 0x0000000724587220 */ /* 0x004fce0000400000 */
[----:B------:R-:W2:Y:S01]  /*2ae0*/  MUFU.RCP R94, R94 ;  /* 0x0000005e005e7308 */ /* 0x000ea20000001000 */
[----:B---3--:R-:W-:-:S07]  /*2af0*/  FMUL R95, R37, R8 ;  /* 0x00000008255f7220 */ /* 0x008fce0000400000 */
[----:B------:R-:W3:Y:S01]  /*2b00*/  MUFU.RCP R11, R11 ;  /* 0x0000000b000b7308 */ /* 0x000ee20000001000 */
[----:B-1----:R-:W-:Y:S01]  /*2b10*/  FMUL R89, R32, R89 ;  /* 0x0000005920597220 */ /* 0x002fe20000400000 */
[----:B------:R-:W-:-:S06]  /*2b20*/  F2FP.BF16.F32.PACK_AB R52, R25, R24 ;  /* 0x000000181934723e */ /* 0x000fcc00000010ff */
[----:B------:R-:W1:Y:S01]  /*2b30*/  MUFU.RCP R10, R10 ;  /* 0x0000000a000a7308 */ /* 0x000e620000001000 */
[----:B--2---:R-:W-:-:S07]  /*2b40*/  FMUL R94, R33, R94 ;  /* 0x0000005e215e7220 */ /* 0x004fce0000400000 */
[----:B------:R2:W4:Y:S01]  /*2b50*/  MUFU.RCP R83, R56 ;  /* 0x0000003800537308 */ /* 0x0005220000001000 */
[----:B---3--:R-:W-:-:S07]  /*2b60*/  FMUL R92, R34, R11 ;  /* 0x0000000b225c7220 */ /* 0x008fce0000400000 */
[----:B------:R-:W3:Y:S01]  /*2b70*/  MUFU.RCP R84, R15 ;  /* 0x0000000f00547308 */ /* 0x000ee20000001000 */
[----:B-1----:R-:W-:-:S07]  /*2b80*/  FMUL R91, R35, R10 ;  /* 0x0000000a235b7220 */ /* 0x002fce0000400000 */
[----:B------:R-:W1:Y:S01]  /*2b90*/  MUFU.RCP R81, R55 ;  /* 0x0000003700517308 */ /* 0x000e620000001000 */
[----:B--2---:R-:W-:Y:S01]  /*2ba0*/  F2FP.BF16.F32.PACK_AB R56, R33, R32 ;  /* 0x000000202138723e */ /* 0x004fe200000010ff */
[----:B----4-:R-:W-:-:S06]  /*2bb0*/  FMUL R83, R24, R83 ;  /* 0x0000005318537220 */ /* 0x010fcc0000400000 */
[----:B------:R-:W2:Y:S01]  /*2bc0*/  MUFU.RCP R82, R14 ;  /* 0x0000000e00527308 */ /* 0x000ea20000001000 */
[----:B---3--:R-:W-:-:S07]  /*2bd0*/  FMUL R84, R25, R84 ;  /* 0x0000005419547220 */ /* 0x008fce0000400000 */
[----:B------:R-:W3:Y:S01]  /*2be0*/  MUFU.RCP R79, R54 ;  /* 0x00000036004f7308 */ /* 0x000ee20000001000 */
[----:B-1----:R-:W-:Y:S01]  /*2bf0*/  FMUL R81, R26, R81 ;  /* 0x000000511a517220 */ /* 0x002fe20000400000 */
[----:B------:R-:W-:-:S06]  /*2c00*/  F2FP.BF16.F32.PACK_AB R55, R31, R30 ;  /* 0x0000001e1f37723e */ /* 0x000fcc00000010ff */
[----:B------:R1:W4:Y:S01]  /*2c10*/  MUFU.RCP R80, R13 ;  /* 0x0000000d00507308 */ /* 0x0003220000001000 */
[----:B--2---:R-:W-:-:S07]  /*2c20*/  FMUL R82, R27, R82 ;  /* 0x000000521b527220 */ /* 0x004fce0000400000 */
[----:B------:R2:W5:Y:S01]  /*2c30*/  MUFU.RCP R77, R53 ;  /* 0x00000035004d7308 */ /* 0x0005620000001000 */
[----:B---3--:R-:W-:Y:S01]  /*2c40*/  FMUL R79, R28, R79 ;  /* 0x0000004f1c4f7220 */ /* 0x008fe20000400000 */
[----:B------:R-:W-:-:S06]  /*2c50*/  F2FP.BF16.F32.PACK_AB R54, R29, R28 ;  /* 0x0000001c1d36723e */ /* 0x000fcc00000010ff */
[----:B------:R3:W3:Y:S01]  /*2c60*/  MUFU.RCP R78, R12 ;  /* 0x0000000c004e7308 */ /* 0x0006e20000001000 */
[----:B-1----:R-:W-:Y:S02]  /*2c70*/  HFMA2 R13, -RZ, RZ, 0, 0 ;  /* 0x00000000ff0d7431 */ /* 0x002fe400000001ff */
[----:B----4-:R-:W-:-:S05]  /*2c80*/  FMUL R80, R29, R80 ;  /* 0x000000501d507220 */ /* 0x010fca0000400000 */
[----:B------:R1:W4:Y:S01]  /*2c90*/  MUFU.RCP R75, R58 ;  /* 0x0000003a004b7308 */ /* 0x0003220000001000 */
[----:B--2---:R-:W-:Y:S01]  /*2ca0*/  F2FP.BF16.F32.PACK_AB R53, R27, R26 ;  /* 0x0000001a1b35723e */ /* 0x004fe200000010ff */
[----:B-----5:R-:W-:-:S06]  /*2cb0*/  FMUL R77, R30, R77 ;  /* 0x0000004d1e4d7220 */ /* 0x020fcc0000400000 */
[----:B------:R-:W2:Y:S01]  /*2cc0*/  MUFU.RCP R76, R49 ;  /* 0x00000031004c7308 */ /* 0x000ea20000001000 */
[----:B---3--:R-:W-:Y:S01]  /*2cd0*/  LEA R12, R85, R62, 0xd ;  /* 0x0000003e550c7211 */ /* 0x008fe200078e68ff */
[----:B------:R-:W-:-:S03]  /*2ce0*/  FMUL R78, R31, R78 ;  /* 0x0000004e1f4e7220 */ /* 0x000fc60000400000 */
[----:B------:R-:W-:-:S03]  /*2cf0*/  MOV R93, R12 ;  /* 0x0000000c005d7202 */ /* 0x000fc60000000f00 */
[----:B------:R3:W5:Y:S01]  /*2d00*/  MUFU.RCP R73, R57 ;  /* 0x0000003900497308 */ /* 0x0007620000001000 */
[----:B-1----:R-:W-:Y:S01]  /*2d10*/  F2FP.BF16.F32.PACK_AB R58, R37, R36 ;  /* 0x00000024253a723e */ /* 0x002fe200000010ff */
[----:B----4-:R-:W-:-:S06]  /*2d20*/  FMUL R75, R16, R75 ;  /* 0x0000004b104b7220 */ /* 0x010fcc0000400000 */
[----:B------:R1:W4:Y:S01]  /*2d30*/  MUFU.RCP R74, R48 ;  /* 0x00000030004a7308 */ /* 0x0003220000001000 */
[----:B--2---:R-:W-:Y:S01]  /*2d40*/  FMUL R76, R17, R76 ;  /* 0x0000004c114c7220 */ /* 0x004fe20000400000 */
[----:B------:R-:W-:-:S06]  /*2d50*/  F2FP.BF16.F32.PACK_AB R49, R19, R18 ;  /* 0x000000121331723e */ /* 0x000fcc00000010ff */
[----:B------:R-:W2:Y:S01]  /*2d60*/  MUFU.RCP R59, R50 ;  /* 0x00000032003b7308 */ /* 0x000ea20000001000 */
[----:B---3--:R-:W-:Y:S01]  /*2d70*/  F2FP.BF16.F32.PACK_AB R57, R35, R34 ;  /* 0x000000222339723e */ /* 0x008fe200000010ff */
[----:B-----5:R-:W-:-:S06]  /*2d80*/  FMUL R73, R18, R73 ;  /* 0x0000004912497220 */ /* 0x020fcc0000400000 */
[----:B------:R-:W3:Y:S01]  /*2d90*/  MUFU.RCP R6, R6 ;  /* 0x0000000600067308 */ /* 0x000ee20000001000 */
[----:B-1----:R-:W-:Y:S01]  /*2da0*/  F2FP.BF16.F32.PACK_AB R48, R17, R16 ;  /* 0x000000101130723e */ /* 0x002fe200000010ff */
[----:B----4-:R-:W-:-:S06]  /*2db0*/  FMUL R74, R19, R74 ;  /* 0x0000004a134a7220 */ /* 0x010fcc0000400000 */
[----:B------:R-:W1:Y:S01]  /*2dc0*/  MUFU.RCP R4, R4 ;  /* 0x0000000400047308 */ /* 0x000e620000001000 */
[----:B--2---:R-:W-:Y:S01]  /*2dd0*/  FMUL R59, R20, R59 ;  /* 0x0000003b143b7220 */ /* 0x004fe20000400000 */
[----:B------:R-:W-:-:S06]  /*2de0*/  F2FP.BF16.F32.PACK_AB R50, R21, R20 ;  /* 0x000000141532723e */ /* 0x000fcc00000010ff */
[----:B------:R-:W2:Y:S01]  /*2df0*/  MUFU.RCP R5, R5 ;  /* 0x0000000500057308 */ /* 0x000ea20000001000 */
[----:B---3--:R-:W-:Y:S01]  /*2e00*/  FMUL R71, R21, R6 ;  /* 0x0000000615477220 */ /* 0x008fe20000400000 */
[----:B-1----:R-:W-:Y:S01]  /*2e10*/  FMUL R37, R23, R4 ;  /* 0x0000000417257220 */ /* 0x002fe20000400000 */
[----:B--2---:R-:W-:Y:S02]  /*2e20*/  FMUL R36, R22, R5 ;  /* 0x0000000516247220 */ /* 0x004fe40000400000 */
[----:B------:R-:W1:Y:S02]  /*2e30*/  LDTM.16dp256bit.x8 R4, tmem[UR6] ;  /* 0x00000006000479ee */ /* 0x000e6400081a0000 */
[----:B-1----:R-:W-:Y:S01]  /*2e40*/  FMUL R87, R21, UR27 ;  /* 0x0000001b15577c20 */ /* 0x002fe20008400000 */
[----:B------:R-:W-:Y:S01]  /*2e50*/  FMUL R90, R20, UR27 ;  /* 0x0000001b145a7c20 */ /* 0x000fe20008400000 */
[----:B------:R-:W-:Y:S01]  /*2e60*/  FMUL R96, R25, UR27 ;  /* 0x0000001b19607c20 */ /* 0x000fe20008400000 */
[----:B------:R-:W-:Y:S01]  /*2e70*/  FMUL R25, R7, UR27 ;  /* 0x0000001b07197c20 */ /* 0x000fe20008400000 */
[----:B------:R-:W-:Y:S01]  /*2e80*/  FMUL R21, R87, R94 ;  /* 0x0000005e57157220 */ /* 0x000fe20000400000 */
[----:B------:R-:W-:Y:S01]  /*2e90*/  FMUL R20, R90, R89 ;  /* 0x000000595a147220 */ /* 0x000fe20000400000 */
[----:B------:R-:W-:Y:S01]  /*2ea0*/  FMUL R89, R22, UR27 ;  /* 0x0000001b16597c20 */ /* 0x000fe20008400000 */
[----:B------:R-:W-:Y:S01]  /*2eb0*/  FMUL R94, R23, UR27 ;  /* 0x0000001b175e7c20 */ /* 0x000fe20008400000 */
[----:B------:R-:W-:Y:S01]  /*2ec0*/  FMUL R95, R96, R95 ;  /* 0x0000005f605f7220 */ /* 0x000fe20000400000 */
[----:B------:R-:W-:Y:S01]  /*2ed0*/  FMUL R23, R5, UR27 ;  /* 0x0000001b05177c20 */ /* 0x000fe20008400000 */
[----:B------:R-:W-:Y:S01]  /*2ee0*/  F2FP.BF16.F32.PACK_AB R20, R21, R20 ;  /* 0x000000141514723e */ /* 0x000fe200000010ff */
[----:B------:R-:W-:Y:S01]  /*2ef0*/  FMUL R21, R89, R92 ;  /* 0x0000005c59157220 */ /* 0x000fe20000400000 */
[----:B------:R-:W-:Y:S01]  /*2f00*/  FMUL R22, R94, R91 ;  /* 0x0000005b5e167220 */ /* 0x000fe20000400000 */
[----:B------:R-:W-:Y:S01]  /*2f10*/  FMUL R91, R24, UR27 ;  /* 0x0000001b185b7c20 */ /* 0x000fe20008400000 */
[----:B------:R-:W-:Y:S01]  /*2f20*/  FMUL R24, R4, UR27 ;  /* 0x0000001b04187c20 */ /* 0x000fe20008400000 */
[----:B------:R-:W-:Y:S01]  /*2f30*/  FMUL R92, R9, UR27 ;  /* 0x0000001b095c7c20 */ /* 0x000fe20008400000 */
[----:B------:R-:W-:Y:S01]  /*2f40*/  FMUL R98, R11, UR27 ;  /* 0x0000001b0b627c20 */ /* 0x000fe20008400000 */
[----:B------:R-:W-:Y:S01]  /*2f50*/  F2FP.BF16.F32.PACK_AB R21, R22, R21 ;  /* 0x000000151615723e */ /* 0x000fe200000010ff */
[----:B------:R-:W-:Y:S01]  /*2f60*/  FMUL R22, R91, R88 ;  /* 0x000000585b167220 */ /* 0x000fe20000400000 */
[----:B------:R-:W-:Y:S01]  /*2f70*/  FMUL R88, R6, UR27 ;  /* 0x0000001b06587c20 */ /* 0x000fe20008400000 */
[----:B------:R-:W-:Y:S01]  /*2f80*/  FMUL R97, R10, UR27 ;  /* 0x0000001b0a617c20 */ /* 0x000fe20008400000 */
[----:B------:R-:W-:Y:S01]  /*2f90*/  F2FP.BF16.F32.PACK_AB R4, R23, R24 ;  /* 0x000000181704723e */ /* 0x000fe200000010ff */
        /* <DEDUP_REMOVED lines=9> */
[----:B------:R-:W-:Y:S01]  /*3030*/  FMUL R17, R17, UR27 ;  /* 0x0000001b11117c20 */ /* 0x000fe20008400000 */
[----:B------:R-:W-:Y:S01]  /*3040*/  FMUL R16, R16, UR27 ;  /* 0x0000001b10107c20 */ /* 0x000fe20008400000 */
[----:B------:R-:W-:Y:S01]  /*3050*/  FMUL R19, R19, UR27 ;  /* 0x0000001b13137c20 */ /* 0x000fe20008400000 */
[----:B------:R1:W-:Y:S01]  /*3060*/  STSM.16.M88.4 [R93], R4 ;  /* 0x000000045d007844 */ /* 0x0003e20000000200 */
[----:B------:R-:W-:Y:S01]  /*3070*/  FMUL R18, R18, UR27 ;  /* 0x0000001b12127c20 */ /* 0x000fe20008400000 */
        /* <DEDUP_REMOVED lines=15> */
[----:B------:R-:W-:Y:S01]  /*3170*/  FMUL R12, R12, R83 ;  /* 0x000000530c0c7220 */ /* 0x000fe20000400000 */
[----:B------:R-:W-:Y:S01]  /*3180*/  FMUL R13, R13, R84 ;  /* 0x000000540d0d7220 */ /* 0x000fe20000400000 */
[----:B------:R-:W-:Y:S01]  /*3190*/  FMUL R84, R46, -1.4426950216293334961 ;  /* 0xbfb8aa3b2e547820 */ /* 0x000fe20000400000 */
[----:B------:R-:W-:Y:S01]  /*31a0*/  FMUL R82, R15, R82 ;  /* 0x000000520f527220 */ /* 0x000fe20000400000 */
[----:B------:R-:W-:Y:S01]  /*31b0*/  FMUL R15, R18, R77 ;  /* 0x0000004d120f7220 */ /* 0x000fe20000400000 */
[----:B------:R-:W-:Y:S01]  /*31c0*/  FMUL R81, R14, R81 ;  /* 0x000000510e517220 */ /* 0x000fe20000400000 */
[----:B------:R-:W-:Y:S01]  /*31d0*/  FMUL R14, R16, R79 ;  /* 0x0000004f100e7220 */ /* 0x000fe20000400000 */
[----:B------:R-:W-:Y:S01]  /*31e0*/  FMUL R17, R17, R80 ;  /* 0x0000005011117220 */ /* 0x000fe20000400000 */
[----:B------:R-:W-:Y:S01]  /*31f0*/  MUFU.EX2 R84, R84 ;  /* 0x0000005400547308 */ /* 0x000fe20000000800 */
[----:B------:R-:W-:Y:S01]  /*3200*/  FMUL R78, R19, R78 ;  /* 0x0000004e134e7220 */ /* 0x000fe20000400000 */
[----:B------:R-:W-:Y:S01]  /*3210*/  FMUL R75, R24, R75 ;  /* 0x0000004b184b7220 */ /* 0x000fe20000400000 */
[----:B------:R-:W-:Y:S01]  /*3220*/  FMUL R76, R23, R76 ;  /* 0x0000004c174c7220 */ /* 0x000fe20000400000 */
[----:B------:R-:W-:Y:S01]  /*3230*/  MOV R23, UR8 ;  /* 0x0000000800177c02 */ /* 0x000fe20008000f00 */
[----:B------:R-:W-:Y:S01]  /*3240*/  FMUL R73, R88, R73 ;  /* 0x0000004958497220 */ /* 0x000fe20000400000 */
[----:B-1----:R-:W-:Y:S01]  /*3250*/  F2FP.BF16.F32.PACK_AB R6, R96, R91 ;  /* 0x0000005b6006723e */ /* 0x002fe200000010ff */
[----:B------:R-:W-:Y:S01]  /*3260*/  HFMA2 R91, -RZ, RZ, 0, 0 ;  /* 0x00000000ff5b7431 */ /* 0x000fe200000001ff */
[----:B------:R-:W-:Y:S01]  /*3270*/  F2FP.BF16.F32.PACK_AB R4, R87, R90 ;  /* 0x0000005a5704723e */ /* 0x000fe200000010ff */
[----:B------:R-:W-:Y:S01]  /*3280*/  FMUL R74, R25, R74 ;  /* 0x0000004a194a7220 */ /* 0x000fe20000400000 */
[----:B------:R-:W-:Y:S01]  /*3290*/  LEA R90, R85, R64, 0xd ;  /* 0x00000040555a7211 */ /* 0x000fe200078e68ff */
[----:B------:R-:W-:Y:S01]  /*32a0*/  FMUL R97, R97, R36 ;  /* 0x0000002461617220 */ /* 0x000fe20000400000 */
[----:B------:R-:W-:Y:S01]  /*32b0*/  F2FP.BF16.F32.PACK_AB R5, R94, R89 ;  /* 0x000000595e05723e */ /* 0x000fe200000010ff */
[----:B------:R-:W-:Y:S01]  /*32c0*/  HFMA2 R89, -RZ, RZ, 0, 0 ;  /* 0x00000000ff597431 */ /* 0x000fe200000001ff */
[----:B------:R-:W-:Y:S01]  /*32d0*/  F2FP.BF16.F32.PACK_AB R7, R27, R26 ;  /* 0x0000001a1b07723e */ /* 0x000fe200000010ff */
[----:B------:R-:W-:Y:S01]  /*32e0*/  FMUL R98, R98, R37 ;  /* 0x0000002562627220 */ /* 0x000fe20000400000 */
[----:B------:R-:W-:Y:S01]  /*32f0*/  MOV R88, R72 ;  /* 0x0000004800587202 */ /* 0x000fe20000000f00 */
[----:B------:R-:W-:Y:S01]  /*3300*/  FMUL R71, R92, R71 ;  /* 0x000000475c477220 */ /* 0x000fe20000400000 */
[----:B------:R-:W-:-:S02]  /*3310*/  MOV R87, R90 ;  /* 0x0000005a00577202 */ /* 0x000fc40000000f00 */
[----:B------:R-:W-:Y:S01]  /*3320*/  LEA R36, R23, R63, 0xd ;  /* 0x0000003f17247211 */ /* 0x000fe200078e68ff */
[----:B--2---:R-:W-:Y:S01]  /*3330*/  FMUL R10, R41, -1.4426950216293334961 ;  /* 0xbfb8aa3b290a7820 */ /* 0x004fe20000400000 */
[----:B------:R-:W-:Y:S01]  /*3340*/  LEA R8, R85, R65, 0xd ;  /* 0x0000004155087211 */ /* 0x000fe200078e68ff */
[----:B------:R1:W-:Y:S01]  /*3350*/  STSM.16.M88.4 [R87], R4 ;  /* 0x0000000457007844 */ /* 0x0003e20000000200 */
[----:B------:R-:W-:Y:S01]  /*3360*/  MOV R9, RZ ;  /* 0x000000ff00097202 */ /* 0x000fe20000000f00 */
[----:B------:R-:W-:Y:S01]  /*3370*/  FMUL R86, R42, -1.4426950216293334961 ;  /* 0xbfb8aa3b2a567820 */ /* 0x000fe20000400000 */
[----:B------:R-:W-:Y:S01]  /*3380*/  MOV R25, R88 ;  /* 0x0000005800197202 */ /* 0x000fe20000000f00 */
[----:B------:R-:W-:Y:S01]  /*3390*/  MUFU.EX2 R10, R10 ;  /* 0x0000000a000a7308 */ /* 0x000fe20000000800 */
[----:B------:R-:W-:Y:S01]  /*33a0*/  MOV R11, R8 ;  /* 0x00000008000b7202 */ /* 0x000fe20000000f00 */
[----:B------:R-:W-:Y:S01]  /*33b0*/  FMUL R8, R39, -1.4426950216293334961 ;  /* 0xbfb8aa3b27087820 */ /* 0x000fe20000400000 */
[----:B------:R-:W-:Y:S01]  /*33c0*/  FMUL R9, R38, -1.4426950216293334961 ;  /* 0xbfb8aa3b26097820 */ /* 0x000fe20000400000 */
[----:B------:R-:W-:-:S02]  /*33d0*/  LEA R88, R23, R65, 0xd ;  /* 0x0000004117587211 */ /* 0x000fc400078e68ff */
[----:B------:R-:W-:Y:S02]  /*33e0*/  MOV R37, RZ ;  /* 0x000000ff00257202 */ /* 0x000fe40000000f00 */
[----:B------:R-:W2:Y:S01]  /*33f0*/  MUFU.EX2 R8, R8 ;  /* 0x0000000800087308 */ /* 0x000ea20000000800 */
[----:B------:R-:W-:Y:S02]  /*3400*/  F2FP.BF16.F32.PACK_AB R12, R13, R12 ;  /* 0x0000000c0d0c723e */ /* 0x000fe400000010ff */
[----:B------:R-:W-:Y:S02]  /*3410*/  MOV R37, R36 ;  /* 0x0000002400257202 */ /* 0x000fe40000000f00 */
[----:B------:R-:W-:Y:S02]  /*3420*/  MOV R36, R88 ;  /* 0x0000005800247202 */ /* 0x000fe40000000f00 */
[----:B------:R-:W-:Y:S01]  /*3430*/  F2FP.BF16.F32.PACK_AB R13, R82, R81 ;  /* 0x00000051520d723e */ /* 0x000fe200000010ff */
[----:B------:R-:W3:Y:S01]  /*3440*/  MUFU.EX2 R9, R9 ;  /* 0x0000000900097308 */ /* 0x000ee20000000800 */
[----:B------:R-:W-:-:S02]  /*3450*/  F2FP.BF16.F32.PACK_AB R14, R17, R14 ;  /* 0x0000000e110e723e */ /* 0x000fc400000010ff */
[----:B------:R-:W-:Y:S01]  /*3460*/  F2FP.BF16.F32.PACK_AB R15, R78, R15 ;  /* 0x0000000f4e0f723e */ /* 0x000fe200000010ff */
[----:B--2---:R-:W-:Y:S01]  /*3470*/  FADD R8, R8, 1 ;  /* 0x3f80000008087421 */ /* 0x004fe20000000000 */
[----:B-1----:R-:W-:Y:S01]  /*3480*/  F2FP.BF16.F32.PACK_AB R4, R29, R28 ;  /* 0x0000001c1d04723e */ /* 0x002fe200000010ff */
[----:B------:R-:W-:Y:S01]  /*3490*/  HFMA2 R87, -RZ, RZ, 0, 0 ;  /* 0x00000000ff577431 */ /* 0x000fe200000001ff */
[----:B------:R-:W-:Y:S02]  /*34a0*/  F2FP.BF16.F32.PACK_AB R5, R31, R30 ;  /* 0x0000001e1f05723e */ /* 0x000fe400000010ff */
[----:B------:R-:W-:Y:S01]  /*34b0*/  F2FP.BF16.F32.PACK_AB R6, R33, R32 ;  /* 0x000000202106723e */ /* 0x000fe200000010ff */
[----:B------:R-:W1:Y:S01]  /*34c0*/  MUFU.RCP R8, R8 ;  /* 0x0000000800087308 */ /* 0x000e620000001000 */
[----:B------:R-:W-:Y:S01]  /*34d0*/  F2FP.BF16.F32.PACK_AB R7, R35, R34 ;  /* 0x000000222307723e */ /* 0x000fe200000010ff */
[----:B---3--:R-:W-:-:S04]  /*34e0*/  FADD R9, R9, 1 ;  /* 0x3f80000009097421 */ /* 0x008fc80000000000 */
[----:B------:R2:W-:Y:S02]  /*34f0*/  STSM.16.M88.4 [R11], R4 ;  /* 0x000000040b007844 */ /* 0x0005e40000000200 */
[----:B------:R-:W3:Y:S01]  /*3500*/  MUFU.RCP R9, R9 ;  /* 0x0000000900097308 */ /* 0x000ee20000001000 */
[----:B-1----:R-:W-:Y:S01]  /*3510*/  FMUL R8, R39, R8 ;  /* 0x0000000827087220 */ /* 0x002fe20000400000 */
[----:B---3--:R-:W-:-:S04]  /*3520*/  FMUL R9, R38, R9 ;  /* 0x0000000926097220 */ /* 0x008fc80000400000 */
[----:B------:R-:W-:Y:S01]  /*3530*/  FMUL R26, R26, R9 ;  /* 0x000000091a1a7220 */ /* 0x000fe20000400000 */
[----:B--2---:R-:W-:Y:S01]  /*3540*/  FMUL R4, R40, -1.4426950216293334961 ;  /* 0xbfb8aa3b28047820 */ /* 0x004fe20000400000 */
[----:B------:R-:W-:Y:S01]  /*3550*/  FMUL R6, R45, UR27 ;  /* 0x0000001b2d067c20 */ /* 0x000fe20008400000 */
[----:B------:R-:W-:Y:S01]  /*3560*/  FMUL R5, R43, UR27 ;  /* 0x0000001b2b057c20 */ /* 0x000fe20008400000 */
[----:B------:R-:W-:Y:S01]  /*3570*/  FMUL R11, R44, UR27 ;  /* 0x0000001b2c0b7c20 */ /* 0x000fe20008400000 */
[----:B------:R-:W-:Y:S01]  /*3580*/  FMUL R7, R47, UR27 ;  /* 0x0000001b2f077c20 */ /* 0x000fe20008400000 */
[----:B------:R-:W-:Y:S01]  /*3590*/  FMUL R44, R6, -1.4426950216293334961 ;  /* 0xbfb8aa3b062c7820 */ /* 0x000fe20000400000 */
[----:B------:R-:W-:Y:S01]  /*35a0*/  MUFU.EX2 R4, R4 ;  /* 0x0000000400047308 */ /* 0x000fe20000000800 */
[----:B------:R-:W-:Y:S01]  /*35b0*/  FMUL R43, R5, -1.4426950216293334961 ;  /* 0xbfb8aa3b052b7820 */ /* 0x000fe20000400000 */
[----:B------:R-:W-:Y:S01]  /*35c0*/  FMUL R85, R11, -1.4426950216293334961 ;  /* 0xbfb8aa3b0b557820 */ /* 0x000fe20000400000 */
[----:B------:R-:W-:-:S05]  /*35d0*/  FMUL R83, R7, -1.4426950216293334961 ;  /* 0xbfb8aa3b07537820 */ /* 0x000fca0000400000 */
[----:B------:R-:W1:Y:S08]  /*35e0*/  MUFU.EX2 R45, R86 ;  /* 0x00000056002d7308 */ /* 0x000e700000000800 */
[----:B------:R2:W3:Y:S08]  /*35f0*/  MUFU.EX2 R47, R85 ;  /* 0x00000055002f7308 */ /* 0x0004f00000000800 */
[----:B------:R-:W4:Y:S01]  /*3600*/  MUFU.EX2 R44, R44 ;  /* 0x0000002c002c7308 */ /* 0x000f220000000800 */
[----:B-1----:R-:W-:Y:S01]  /*3610*/  FADD R45, R45, 1 ;  /* 0x3f8000002d2d7421 */ /* 0x002fe20000000000 */
[----:B------:R-:W-:-:S04]  /*3620*/  MOV R86, R66 ;  /* 0x0000004200567202 */ /* 0x000fc80000000f00 */
[----:B------:R-:W-:Y:S02]  /*3630*/  MOV R24, R86 ;  /* 0x0000005600187202 */ /* 0x000fe40000000f00 */
[----:B------:R-:W1:Y:S01]  /*3640*/  MUFU.EX2 R43, R43 ;  /* 0x0000002b002b7308 */ /* 0x000e620000000800 */
[----:B--2---:R-:W-:Y:S01]  /*3650*/  FADD R85, R4, 1 ;  /* 0x3f80000004557421 */ /* 0x004fe20000000000 */
[----:B------:R-:W-:Y:S01]  /*3660*/  FADD R4, R10, 1 ;  /* 0x3f8000000a047421 */ /* 0x000fe20000000000 */
[----:B---3--:R-:W-:Y:S01]  /*3670*/  FADD R18, R47, 1 ;  /* 0x3f8000002f127421 */ /* 0x008fe20000000000 */
[----:B------:R-:W-:Y:S01]  /*3680*/  FMUL R10, R95, R59 ;  /* 0x0000003b5f0a7220 */ /* 0x000fe20000400000 */
[----:B------:R-:W-:Y:S01]  /*3690*/  FADD R59, R84, 1 ;  /* 0x3f800000543b7421 */ /* 0x000fe20000000000 */
[----:B------:R-:W-:Y:S02]  /*36a0*/  MOV R86, R68 ;  /* 0x0000004400567202 */ /* 0x000fe40000000f00 */
[----:B------:R-:W2:Y:S01]  /*36b0*/  MUFU.EX2 R83, R83 ;  /* 0x0000005300537308 */ /* 0x000ea20000000800 */
[----:B----4-:R-:W-:Y:S01]  /*36c0*/  FADD R47, R44, 1 ;  /* 0x3f8000002c2f7421 */ /* 0x010fe20000000000 */
[----:B------:R-:W-:-:S06]  /*36d0*/  F2FP.BF16.F32.PACK_AB R10, R71, R10 ;  /* 0x0000000a470a723e */ /* 0x000fcc00000010ff */
[----:B------:R3:W4:Y:S01]  /*36e0*/  MUFU.RCP R19, R45 ;  /* 0x0000002d00137308 */ /* 0x0007220000001000 */
[----:B-1----:R-:W-:Y:S01]  /*36f0*/  FADD R16, R43, 1 ;  /* 0x3f8000002b107421 */ /* 0x002fe20000000000 */
[----:B------:R-:W-:Y:S02]  /*3700*/  MOV R43, R86 ;  /* 0x00000056002b7202 */ /* 0x000fe40000000f00 */
[----:B------:R-:W-:-:S04]  /*3710*/  MOV R86, R70 ;  /* 0x0000004600567202 */ /* 0x000fc80000000f00 */
[----:B------:R-:W1:Y:S01]  /*3720*/  MUFU.RCP R4, R4 ;  /* 0x0000000400047308 */ /* 0x000e620000001000 */
[----:B--2---:R-:W-:-:S07]  /*3730*/  FADD R80, R83, 1 ;  /* 0x3f80000053507421 */ /* 0x004fce0000000000 */
[----:B------:R-:W2:Y:S01]  /*3740*/  MUFU.RCP R18, R18 ;  /* 0x0000001200127308 */ /* 0x000ea20000001000 */
[----:B---3--:R-:W-:Y:S01]  /*3750*/  MOV R45, R86 ;  /* 0x00000056002d7202 */ /* 0x008fe20000000f00 */
[----:B----4-:R-:W-:Y:S01]  /*3760*/  FMUL R19, R42, R19 ;  /* 0x000000132a137220 */ /* 0x010fe20000400000 */
[----:B------:R-:W-:-:S03]  /*3770*/  LEA R86, R23, R62, 0xd ;  /* 0x0000003e17567211 */ /* 0x000fc600078e68ff */
[----:B------:R-:W-:Y:S01]  /*3780*/  FMUL R30, R30, R19 ;  /* 0x000000131e1e7220 */ /* 0x000fe20000400000 */
[----:B------:R-:W-:Y:S01]  /*3790*/  MOV R44, R86 ;  /* 0x00000056002c7202 */ /* 0x000fe20000000f00 */
[----:B------:R-:W3:Y:S01]  /*37a0*/  MUFU.RCP R47, R47 ;  /* 0x0000002f002f7308 */ /* 0x000ee20000001000 */
[----:B-1----:R-:W-:Y:S01]  /*37b0*/  FMUL R4, R41, R4 ;  /* 0x0000000429047220 */ /* 0x002fe20000400000 */
[----:B------:R-:W-:Y:S01]  /*37c0*/  LEA R86, R23, R64, 0xd ;  /* 0x0000004017567211 */ /* 0x000fe200078e68ff */
[----:B------:R-:W-:Y:S01]  /*37d0*/  FMUL R23, R27, R8 ;  /* 0x000000081b177220 */ /* 0x000fe20000400000 */
[----:B------:R1:W-:Y:S01]  /*37e0*/  STSM.16.M88.4 [R44], R48 ;  /* 0x000000302c007844 */ /* 0x0003e20000000200 */
[----:B------:R-:W-:Y:S01]  /*37f0*/  FMUL R29, R29, R4 ;  /* 0x000000041d1d7220 */ /* 0x000fe20000400000 */
[----:B------:R-:W-:Y:S02]  /*3800*/  MOV R77, R86 ;  /* 0x00000056004d7202 */ /* 0x000fe40000000f00 */
[----:B------:R-:W4:Y:S01]  /*3810*/  MUFU.RCP R85, R85 ;  /* 0x0000005500557308 */ /* 0x000f220000001000 */
[----:B--2---:R-:W-:Y:S01]  /*3820*/  FMUL R19, R11, R18 ;  /* 0x000000120b137220 */ /* 0x004fe20000400000 */
[----:B------:R1:W-:Y:S01]  /*3830*/  STSM.16.M88.4 [R37], R52 ;  /* 0x0000003425007844 */ /* 0x0003e20000000200 */
[----:B------:R-:W-:-:S02]  /*3840*/  F2FP.BF16.F32.PACK_AB R23, R23, R26 ;  /* 0x0000001a1717723e */ /* 0x000fc400000010ff */
[----:B------:R-:W-:-:S03]  /*3850*/  FMUL R19, R32, R19 ;  /* 0x0000001320137220 */ /* 0x000fc60000400000 */
[----:B------:R-:W2:Y:S01]  /*3860*/  MUFU.RCP R16, R16 ;  /* 0x0000001000107308 */ /* 0x000ea20000001000 */
[C---:B---3--:R-:W-:Y:S01]  /*3870*/  FMUL R8, R6.reuse, R47 ;  /* 0x0000002f06087220 */ /* 0x048fe20000400000 */
[----:B------:R-:W-:Y:S02]  /*3880*/  F2FP.BF16.F32.PACK_AB R6, R6, R11 ;  /* 0x0000000b0606723e */ /* 0x000fe400000010ff */
[----:B------:R-:W-:Y:S01]  /*3890*/  F2FP.BF16.F32.PACK_AB R11, R98, R97 ;  /* 0x00000061620b723e */ /* 0x000fe200000010ff */
[----:B------:R-:W-:Y:S01]  /*38a0*/  FMUL R18, R33, R8 ;  /* 0x0000000821127220 */ /* 0x000fe20000400000 */
[----:B------:R-:W-:Y:S02]  /*38b0*/  F2FP.BF16.F32.PACK_AB R8, R76, R75 ;  /* 0x0000004b4c08723e */ /* 0x000fe400000010ff */
[----:B------:R-:W3:Y:S01]  /*38c0*/  MUFU.RCP R59, R59 ;  /* 0x0000003b003b7308 */ /* 0x000ee20000001000 */
[----:B----4-:R-:W-:Y:S01]  /*38d0*/  FMUL R85, R40, R85 ;  /* 0x0000005528557220 */ /* 0x010fe20000400000 */
[----:B------:R-:W-:-:S06]  /*38e0*/  F2FP.BF16.F32.PACK_AB R18, R18, R19 ;  /* 0x000000131212723e */ /* 0x000fcc00000010ff */
[----:B------:R-:W4:Y:S01]  /*38f0*/  MUFU.RCP R80, R80 ;  /* 0x0000005000507308 */ /* 0x000f220000001000 */
[C---:B--2---:R-:W-:Y:S01]  /*3900*/  FMUL R4, R5.reuse, R16 ;  /* 0x0000001005047220 */ /* 0x044fe20000400000 */
[----:B------:R-:W-:Y:S01]  /*3910*/  FMUL R16, R28, R85 ;  /* 0x000000551c107220 */ /* 0x000fe20000400000 */
[----:B------:R-:W-:Y:S02]  /*3920*/  F2FP.BF16.F32.PACK_AB R5, R5, R42 ;  /* 0x0000002a0505723e */ /* 0x000fe400000010ff */
[----:B------:R-:W-:Y:S01]  /*3930*/  FMUL R31, R31, R4 ;  /* 0x000000041f1f7220 */ /* 0x000fe20000400000 */
[----:B------:R-:W-:Y:S02]  /*3940*/  F2FP.BF16.F32.PACK_AB R4, R41, R40 ;  /* 0x000000282904723e */ /* 0x000fe400000010ff */
[----:B------:R-:W-:Y:S01]  /*3950*/  F2FP.BF16.F32.PACK_AB R16, R29, R16 ;  /* 0x000000101d10723e */ /* 0x000fe200000010ff */
[----:B---3--:R-:W-:Y:S01]  /*3960*/  FMUL R9, R46, R59 ;  /* 0x0000003b2e097220 */ /* 0x008fe20000400000 */
[----:B------:R-:W-:-:S02]  /*3970*/  F2FP.BF16.F32.PACK_AB R59, R39, R38 ;  /* 0x00000026273b723e */ /* 0x000fc400000010ff */
[----:B------:R-:W-:Y:S01]  /*3980*/  F2FP.BF16.F32.PACK_AB R17, R31, R30 ;  /* 0x0000001e1f11723e */ /* 0x000fe200000010ff */
[----:B------:R-:W-:Y:S01]  /*3990*/  FMUL R34, R34, R9 ;  /* 0x0000000922227220 */ /* 0x000fe20000400000 */
[----:B------:R-:W-:Y:S01]  /*39a0*/  F2FP.BF16.F32.PACK_AB R9, R74, R73 ;  /* 0x000000494a09723e */ /* 0x000fe200000010ff */
[----:B------:R1:W-:Y:S01]  /*39b0*/  STSM.16.M88.4 [R77], R56 ;  /* 0x000000384d007844 */ /* 0x0003e20000000200 */
[C---:B----4-:R-:W-:Y:S01]  /*39c0*/  FMUL R80, R7.reuse, R80 ;  /* 0x0000005007507220 */ /* 0x050fe20000400000 */
[----:B------:R-:W-:-:S03]  /*39d0*/  F2FP.BF16.F32.PACK_AB R7, R7, R46 ;  /* 0x0000002e0707723e */ /* 0x000fc600000010ff */
[----:B------:R-:W-:Y:S02]  /*39e0*/  FMUL R35, R35, R80 ;  /* 0x0000005023237220 */ /* 0x000fe40000400000 */
[----:B------:R1:W-:Y:S03]  /*39f0*/  STSM.16.M88.4 [R36], R4 ;  /* 0x0000000424007844 */ /* 0x0003e60000000200 */
[----:B------:R-:W-:Y:S01]  /*3a00*/  F2FP.BF16.F32.PACK_AB R19, R35, R34 ;  /* 0x000000222313723e */ /* 0x000fe200000010ff */
[----:B------:R1:W-:Y:S04]  /*3a10*/  STSM.16.M88.4 [R24], R8 ;  /* 0x0000000818007844 */ /* 0x0003e80000000200 */
[----:B------:R1:W-:Y:S04]  /*3a20*/  STSM.16.M88.4 [R43], R12 ;  /* 0x0000000c2b007844 */ /* 0x0003e80000000200 */
[----:B------:R1:W-:Y:S04]  /*3a30*/  STSM.16.M88.4 [R45], R20 ;  /* 0x000000142d007844 */ /* 0x0003e80000000200 */
[----:B------:R1:W-:Y:S01]  /*3a40*/  STSM.16.M88.4 [R25], R16 ;  /* 0x0000001019007844 */ /* 0x0003e20000000200 */
[----:B------:R2:W-:Y:S06]  /*3a50*/  MEMBAR.ALL.CTA ;  /* 0x0000000000007992 */ /* 0x0005ec0000008000 */
[----:B--2---:R-:W2:Y:S02]  /*3a60*/  FENCE.VIEW.ASYNC.S ;  /* 0x00000000000073c6 */ /* 0x004ea40000000000 */
[----:B--2---:R-:W-:Y:S06]  /*3a70*/  BAR.SYNC.DEFER_BLOCKING 0x1, 0x80 ;  /* 0x0042000000007b1d */ /* 0x004fec0000010000 */
[----:B------:R-:W-:Y:S05]  /*3a80*/  @P0 BRA `(.L_x_37) ;  /* 0x0000000000480947 */ /* 0x000fea0003800000 */
[----:B------:R-:W-:Y:S02]  /*3a90*/  USHF.L.U32 UR20, UR20, 0xc, URZ ;  /* 0x0000000c14147899 */ /* 0x000fe400080006ff */
[----:B------:R-:W-:Y:S02]  /*3aa0*/  USHF.L.U32 UR8, UR8, 0xc, URZ ;  /* 0x0000000c08087899 */ /* 0x000fe400080006ff */
[----:B------:R-:W-:Y:S02]  /*3ab0*/  UIADD3 UR5, UPT, UPT, UR30, UR5, UR5 ;  /* 0x000000051e057290 */ /* 0x000fe4000fffe005 */
[----:B------:R-:W-:Y:S02]  /*3ac0*/  UIADD3 UR20, UPT, UPT, UR20, UR20, URZ ;  /* 0x0000001414147290 */ /* 0x000fe4000fffe0ff */
[----:B------:R-:W-:Y:S02]  /*3ad0*/  UIADD3 UR8, UPT, UPT, UR8, UR8, URZ ;  /* 0x0000000808087290 */ /* 0x000fe4000fffe0ff */
[----:B------:R-:W-:-:S02]  /*3ae0*/  USHF.L.U32 UR21, UR5, 0x7, URZ ;  /* 0x0000000705157899 */ /* 0x000fc400080006ff */
[----:B------:R-:W-:Y:S02]  /*3af0*/  ULEA UR22, UR22, UR23, 0x8 ;  /* 0x0000001716167291 */ /* 0x000fe4000f8e40ff */
[----:B------:R-:W-:Y:S02]  /*3b00*/  UIADD3 UR20, UPT, UPT, UR20, 0x400, UR26 ;  /* 0x0000040014147890 */ /* 0x000fe4000fffe01a */
[----:B------:R-:W-:Y:S02]  /*3b10*/  UIADD3 UR8, UPT, UPT, UR8, 0x400, UR26 ;  /* 0x0000040008087890 */ /* 0x000fe4000fffe01a */
[----:B------:R-:W-:Y:S02]  /*3b20*/  UIADD3 UR9, UPT, UPT, UR21, 0x40, URZ ;  /* 0x0000004015097890 */ /* 0x000fe4000fffe0ff */
[----:B------:R-:W-:Y:S01]  /*3b30*/  USHF.L.U32 UR5, UR5, 0x6, URZ ;  /* 0x0000000605057899 */ /* 0x000fe200080006ff */
[----:B------:R-:W-:Y:S02]  /*3b40*/  UMOV UR10, UR22 ;  /* 0x00000016000a7c82 */ /* 0x000fe40008000000 */
[----:B------:R2:W-:Y:S01]  /*3b50*/  UTMASTG.2D [UR20], [UR34], desc[URZ] ;  /* 0x0000ff14220073b5 */ /* 0x0005e20008009000 */
[----:B------:R-:W-:-:S03]  /*3b60*/  UMOV UR6, UR22 ;  /* 0x0000001600067c82 */ /* 0x000fc60008000000 */
[----:B------:R2:W-:Y:S02]  /*3b70*/  UTMASTG.2D [UR8], [UR34], desc[URZ] ;  /* 0x0000ff08220073b5 */ /* 0x0005e40008009000 */
[----:B------:R2:W-:Y:S01]  /*3b80*/  UTMASTG.2D [UR4], [UR32], desc[URZ] ;  /* 0x0000ff04200073b5 */ /* 0x0005e20008009000 */
[----:B------:R0:W-:Y:S01]  /*3b90*/  UTMACMDFLUSH ;  /* 0x00000000000079b7 */ /* 0x0001e20000000000 */
[----:B--2---:R-:W-:-:S04]  /*3ba0*/  DEPBAR.LE SB0, 0x3 ;  /* 0x000080c00000791a */ /* 0x004fc80000000000 */
.L_x_37:
[----:B------:R-:W-:Y:S01]  /*3bb0*/  ULEA.HI.SX32 UR31, UR29, UR31, 0x1d ;  /* 0x0000001f1d1f7291 */ /* 0x000fe2000f8feaff */
[----:B------:R-:W-:Y:S01]  /*3bc0*/  BAR.SYNC.DEFER_BLOCKING 0x1, 0x80 ;  /* 0x0042000000007b1d */ /* 0x000fe20000010000 */
[----:B------:R-:W-:Y:S01]  /*3bd0*/  ELECT P0, URZ, PT ;  /* 0x0000000000ff782f */ /* 0x000fe20003800000 */
[----:B------:R-:W-:Y:S01]  /*3be0*/  VIADD R2, R2, 0x1 ;  /* 0x0000000102027836 */ /* 0x000fe20000000000 */
[----:B------:R-:W-:Y:S02]  /*3bf0*/  UIMAD.WIDE.U32 UR8, UR31, UR25, URZ ;  /* 0x000000191f0872a5 */ /* 0x000fe4000f8e00ff */
[----:B------:R-:W-:Y:S02]  /*3c00*/  UISETP.GE.AND UP0, UPT, UR31, 0x100, UPT ;  /* 0x000001001f00788c */ /* 0x000fe4000bf06270 */
[----:B------:R-:W-:Y:S02]  /*3c10*/  UIADD3 UR5, UPT, UPT, UR31, -UR9, URZ ;  /* 0x800000091f057290 */ /* 0x000fe4000fffe0ff */
[----:B------:R-:W-:-:S02]  /*3c20*/  UIADD3 UR28, UPT, UPT, UR28, 0x1, URZ ;  /* 0x000000011c1c7890 */ /* 0x000fc4000fffe0ff */
[----:B------:R-:W-:-:S04]  /*3c30*/  USHF.R.U32.HI UR5, URZ, UR17, UR5 ;  /* 0x00000011ff057299 */ /* 0x000fc80008011605 */
[----:B------:R-:W-:-:S04]  /*3c40*/  UIADD3 UR5, UPT, UPT, UR9, UR5, URZ ;  /* 0x0000000509057290 */ /* 0x000fc8000fffe0ff */
[----:B------:R-:W-:-:S04]  /*3c50*/  USHF.R.U32.HI UR8, URZ, UR16, UR5 ;  /* 0x00000010ff087299 */ /* 0x000fc80008011605 */
[----:B------:R-:W-:Y:S01]  /*3c60*/  UIADD3 UR8, UPT, UPT, -UR8, URZ, URZ ;  /* 0x000000ff08087290 */ /* 0x000fe2000fffe1ff */
[----:B------:R2:W-:Y:S01]  /*3c70*/  @P0 SYNCS.ARRIVE.TRANS64.ART0 RZ, [R3+URZ+0x80], R0 ;  /* 0x0000800003ff09a7 */ /* 0x0005e200085000ff */
[C---:B------:R-:W-:Y:S02]  /*3c80*/  ISETP.NE.AND P0, PT, R2.reuse, 0x2, PT ;  /* 0x000000020200780c */ /* 0x040fe40003f05270 */
[----:B------:R-:W-:Y:S02]  /*3c90*/  UIMAD UR8, UR24, UR8, UR31 ;  /* 0x00000008180872a4 */ /* 0x000fe4000f8e021f */
[----:B------:R-:W-:Y:S02]  /*3ca0*/  SEL R2, R2, RZ, P0 ;  /* 0x000000ff02027207 */ /* 0x000fe40000000000 */
[----:B------:R-:W-:-:S07]  /*3cb0*/  UIMAD.WIDE.U32 UR20, UR8, UR11, URZ ;  /* 0x0000000b081472a5 */ /* 0x000fce000f8e00ff */
[----:B------:R-:W-:Y:S02]  /*3cc0*/  UMOV UR9, UR21 ;  /* 0x0000001500097c82 */ /* 0x000fe40008000000 */
[----:B------:R-:W-:-:S04]  /*3cd0*/  UIADD3 UR5, UPT, UPT, UR8, -UR9, URZ ;  /* 0x8000000908057290 */ /* 0x000fc8000fffe0ff */
[----:B------:R-:W-:-:S04]  /*3ce0*/  USHF.R.U32.HI UR5, URZ, UR15, UR5 ;  /* 0x0000000fff057299 */ /* 0x000fc80008011605 */
[----:B------:R-:W-:Y:S01]  /*3cf0*/  UIADD3 UR5, UPT, UPT, UR9, UR5, URZ ;  /* 0x0000000509057290 */ /* 0x000fe2000fffe0ff */
[----:B--2---:R-:W-:-:S03]  /*3d00*/  SEL R3, RZ, 0x1, P0 ;  /* 0x00000001ff037807 */ /* 0x004fc60000000000 */
[----:B------:R-:W-:Y:S01]  /*3d10*/  USHF.R.U32.HI UR6, URZ, UR14, UR5 ;  /* 0x0000000eff067299 */ /* 0x000fe20008011605 */
[----:B------:R-:W-:-:S03]  /*3d20*/  LOP3.LUT R60, R60, R3, RZ, 0x3c, !PT ;  /* 0x000000033c3c7212 */ /* 0x000fc600078e3cff */
[----:B------:R-:W-:Y:S02]  /*3d30*/  UIMAD.WIDE.U32 UR20, UR6, UR19, URZ ;  /* 0x00000013061472a5 */ /* 0x000fe4000f8e00ff */
[----:B------:R-:W-:-:S04]  /*3d40*/  UIADD3 UR22, UPT, UPT, -UR6, URZ, URZ ;  /* 0x000000ff06167290 */ /* 0x000fc8000fffe1ff */
[----:B------:R-:W-:Y:S01]  /*3d50*/  UIMAD UR22, UR7, UR22, UR8 ;  /* 0x00000016071672a4 */ /* 0x000fe2000f8e0208 */
[----:B------:R-:W-:Y:S02]  /*3d60*/  UMOV UR9, UR21 ;  /* 0x0000001500097c82 */ /* 0x000fe40008000000 */
[----:B------:R-:W-:-:S04]  /*3d70*/  UIADD3 UR5, UPT, UPT, UR6, -UR9, URZ ;  /* 0x8000000906057290 */ /* 0x000fc8000fffe0ff */
[----:B------:R-:W-:-:S04]  /*3d80*/  USHF.R.U32.HI UR5, URZ, UR13, UR5 ;  /* 0x0000000dff057299 */ /* 0x000fc80008011605 */
[----:B------:R-:W-:-:S04]  /*3d90*/  UIADD3 UR5, UPT, UPT, UR9, UR5, URZ ;  /* 0x0000000509057290 */ /* 0x000fc8000fffe0ff */
[----:B------:R-:W-:-:S04]  /*3da0*/  USHF.R.U32.HI UR5, URZ, UR12, UR5 ;  /* 0x0000000cff057299 */ /* 0x000fc80008011605 */
[----:B------:R-:W-:-:S04]  /*3db0*/  UIADD3 UR5, UPT, UPT, -UR5, URZ, URZ ;  /* 0x000000ff05057290 */ /* 0x000fc8000fffe1ff */
[----:B------:R-:W-:Y:S01]  /*3dc0*/  UIMAD UR5, UR18, UR5, UR6 ;  /* 0x00000005120572a4 */ /* 0x000fe2000f8e0206 */
[----:B------:R-:W-:Y:S11]  /*3dd0*/  BRA.U !UP0, `(.L_x_38) ;  /* 0xffffffe5085c7547 */ /* 0x000ff6000b83ffff */
.L_x_35:
[----:B------:R-:W-:-:S13]  /*3de0*/  ISETP.NE.AND P0, PT, R69, RZ, PT ;  /* 0x000000ff4500720c */ /* 0x000fda0003f05270 */
[----:B------:R-:W-:Y:S05]  /*3df0*/  @P0 BRA `(.L_x_39) ;  /* 0x00000000001c0947 */ /* 0x000fea0003800000 */
[----:B------:R-:W2:Y:S01]  /*3e00*/  S2UR UR4, SR_CgaCtaId ;  /* 0x00000000000479c3 */ /* 0x000ea20000008800 */
[----:B------:R-:W-:Y:S01]  /*3e10*/  ELECT P1, URZ, PT ;  /* 0x0000000000ff782f */ /* 0x000fe20003820000 */
[----:B------:R-:W-:Y:S01]  /*3e20*/  HFMA2 R0, -RZ, RZ, 0, 5.9604644775390625e-08 ;  /* 0x00000001ff007431 */ /* 0x000fe200000001ff */
[----:B------:R-:W-:-:S05]  /*3e30*/  UMOV UR5, 0x40 ;  /* 0x0000004000057882 */ /* 0x000fca0000000000 */
[----:B------:R-:W-:Y:S01]  /*3e40*/  UVIRTCOUNT.DEALLOC.SMPOOL 0x80 ;  /* 0x000000800000784c */ /* 0x000fe20000000000 */
[----:B--2---:R-:W-:-:S09]  /*3e50*/  ULEA UR4, UR4, UR5, 0x18 ;  /* 0x0000000504047291 */ /* 0x004fd2000f8ec0ff */
[----:B------:R2:W-:Y:S03]  /*3e60*/  @P1 STS.U8 [UR4], R0 ;  /* 0x00000000ff001988 */ /* 0x0005e60008000004 */
.L_x_39:
[----:B------:R-:W-:Y:S06]  /*3e70*/  BAR.SYNC.DEFER_BLOCKING 0x1, 0x80 ;  /* 0x0042000000007b1d */ /* 0x000fec0000010000 */
[----:B------:R-:W-:Y:S05]  /*3e80*/  @P0 BRA `(.L_x_40) ;  /* 0x0000000000a00947 */ /* 0x000fea0003800000 */
[----:B------:R-:W3:Y:S01]  /*3e90*/  S2UR UR5, SR_CgaCtaId ;  /* 0x00000000000579c3 */ /* 0x000ee20000008800 */
[----:B------:R-:W-:Y:S01]  /*3ea0*/  NOP ;  /* 0x0000000000007918 */ /* 0x000fe20000000000 */
[----:B------:R-:W-:Y:S01]  /*3eb0*/  UMOV UR4, 0x50 ;  /* 0x0000005000047882 */ /* 0x000fe20000000000 */
[----:B-1----:R-:W-:Y:S01]  /*3ec0*/  LOP3.LUT R4, R67, 0xffff, RZ, 0xc0, !PT ;  /* 0x0000ffff43047812 */ /* 0x002fe200078ec0ff */
[----:B------:R-:W-:Y:S02]  /*3ed0*/  IMAD.MOV.U32 R3, RZ, RZ, 0xf ;  /* 0x0000000fff037424 */ /* 0x000fe400078e00ff */
[----:B------:R-:W-:Y:S01]  /*3ee0*/  IMAD.MOV.U32 R2, RZ, RZ, 0x1 ;  /* 0x00000001ff027424 */ /* 0x000fe200078e00ff */
[----:B------:R-:W-:-:S04]  /*3ef0*/  SHF.R.U32.HI R4, RZ, 0x5, R4 ;  /* 0x00000005ff047819 */ /* 0x000fc80000011604 */
[----:B------:R-:W-:Y:S01]  /*3f00*/  SHF.L.U32 R3, R3, R4, RZ ;  /* 0x0000000403037219 */ /* 0x000fe200000006ff */
[----:B------:R-:W-:-:S05]  /*3f10*/  VIADD R5, R4, 0x10 ;  /* 0x0000001004057836 */ /* 0x000fca0000000000 */
[----:B------:R-:W-:Y:S01]  /*3f20*/  SHF.L.U32 R2, R2, R5, RZ ;  /* 0x0000000502027219 */ /* 0x000fe200000006ff */
[----:B---3--:R-:W-:-:S03]  /*3f30*/  ULEA UR5, UR5, UR4, 0x18 ;  /* 0x0000000405057291 */ /* 0x008fc6000f8ec0ff */
[----:B------:R-:W-:-:S04]  /*3f40*/  LOP3.LUT R5, R2, R3, RZ, 0xfc, !PT ;  /* 0x0000000302057212 */ /* 0x000fc800078efcff */
[C---:B------:R-:W-:Y:S02]  /*3f50*/  LOP3.LUT R3, R5.reuse, 0xffff, RZ, 0xc0, !PT ;  /* 0x0000ffff05037812 */ /* 0x040fe400078ec0ff */
[----:B--2---:R-:W1:Y:S02]  /*3f60*/  LDS R0, [UR5] ;  /* 0x00000005ff007984 */ /* 0x004e640008000800 */
[----:B-1----:R-:W-:-:S04]  /*3f70*/  LOP3.LUT R2, R5, 0xffff, R0, 0x80, !PT ;  /* 0x0000ffff05027812 */ /* 0x002fc800078e8000 */
[----:B------:R-:W-:-:S13]  /*3f80*/  ISETP.NE.AND P0, PT, R2, R3, PT ;  /* 0x000000030200720c */ /* 0x000fda0003f05270 */
[----:B------:R-:W-:Y:S05]  /*3f90*/  @P0 BRA `(.L_x_41) ;  /* 0x0000000000500947 */ /* 0x000fea0003800000 */
[----:B------:R-:W-:Y:S02]  /*3fa0*/  SHF.R.U32.HI R0, RZ, 0x10, R0 ;  /* 0x00000010ff007819 */ /* 0x000fe40000011600 */
[----:B------:R-:W-:-:S04]  /*3fb0*/  SHF.R.U32.HI R3, RZ, 0x10, R5 ;  /* 0x00000010ff037819 */ /* 0x000fc80000011605 */
[----:B------:R-:W-:-:S04]  /*3fc0*/  LOP3.LUT R0, R0, R3, RZ, 0xc0, !PT ;  /* 0x0000000300007212 */ /* 0x000fc800078ec0ff */
[----:B------:R-:W-:-:S13]  /*3fd0*/  ISETP.NE.AND P0, PT, R0, R3, PT ;  /* 0x000000030000720c */ /* 0x000fda0003f05270 */
[----:B------:R-:W-:Y:S05]  /*3fe0*/  @P0 BRA `(.L_x_42) ;  /* 0x0000000000300947 */ /* 0x000fea0003800000 */
[----:B------:R-:W-:Y:S01]  /*3ff0*/  R2UR UR7, R5 ;  /* 0x00000000050772ca */ /* 0x000fe200000e0000 */
[----:B------:R-:W1:Y:S01]  /*4000*/  S2R R2, SR_LANEID ;  /* 0x0000000000027919 */ /* 0x000e620000000000 */
[----:B------:R-:W-:Y:S02]  /*4010*/  VOTEU.ANY UR6, UPT, PT ;  /* 0x0000000000067886 */ /* 0x000fe400038e0100 */
[----:B------:R-:W-:-:S09]  /*4020*/  UFLO.U32 UR6, UR6 ;  /* 0x00000006000672bd */ /* 0x000fd200080e0000 */
[----:B------:R-:W-:-:S06]  /*4030*/  ULOP3.LUT UR7, URZ, UR7, URZ, 0x33, !UPT ;  /* 0x00000007ff077292 */ /* 0x000fcc000f8e33ff */
[----:B------:R-:W-:-:S04]  /*4040*/  IMAD.U32 R0, RZ, RZ, UR7 ;  /* 0x00000007ff007e24 */ /* 0x000fc8000f8e00ff */
[----:B------:R-:W2:Y:S02]  /*4050*/  REDUX UR4, R0 ;  /* 0x00000000000473c4 */ /* 0x000ea40000000000 */
[----:B------:R3:W-:Y:S01]  /*4060*/  UTCATOMSWS.AND URZ, UR7 ;  /* 0x0000000700ff79e3 */ /* 0x0007e20008000000 */
[----:B-1----:R-:W-:Y:S01]  /*4070*/  ISETP.EQ.U32.AND P0, PT, R2, UR6, PT ;  /* 0x0000000602007c0c */ /* 0x002fe2000bf02070 */
[----:B--2---:R-:W-:-:S12]  /*4080*/  IMAD.U32 R2, RZ, RZ, UR4 ;  /* 0x00000004ff027e24 */ /* 0x004fd8000f8e00ff */
[----:B------:R3:W-:Y:S01]  /*4090*/  @P0 ATOMS.AND RZ, [UR5], R2 ;  /* 0x00000002ffff098c */ /* 0x0007e2000a800005 */
[----:B------:R-:W-:Y:S05]  /*40a0*/  BRA `(.L_x_43) ;  /* 0x0000000000147947 */ /* 0x000fea0003800000 */
.L_x_42:
[----:B------:R-:W-:Y:S02]  /*40b0*/  MOV R2, 0x40d0 ;  /* 0x000040d000027802 */ /* 0x000fe40000000f00 */
[----:B------:R-:W-:Y:S05]  /*40c0*/  CALL.REL.NOINC `($__internal_0_$__cuda_sm10x_tcgen05_guardrail_trap_col_being_dealloced_not_returned_by_alloc) ;  /* 0x0000000000c87944 */ /* 0x000fea0003c00000 */
[----:B------:R-:W-:Y:S05]  /*40d0*/  BRA `(.L_x_43) ;  /* 0x0000000000087947 */ /* 0x000fea0003800000 */
.L_x_41:
[----:B------:R-:W-:Y:S02]  /*40e0*/  MOV R2, 0x4100 ;  /* 0x0000410000027802 */ /* 0x000fe40000000f00 */
[----:B------:R-:W-:Y:S05]  /*40f0*/  CALL.REL.NOINC `($__internal_2_$__cuda_sm10x_tcgen05_guardrail_trap_unallocated_columns_being_dealloced) ;  /* 0x0000000000d47944 */ /* 0x000fea0003c00000 */
.L_x_43:
[----:B------:R-:W-:Y:S01]  /*4100*/  NOP ;  /* 0x0000000000007918 */ /* 0x000fe20000000000 */
.L_x_40:
[----:B------:R-:W-:-:S04]  /*4110*/  DEPBAR.LE SB0, 0x0 ;  /* 0x000080000000791a */ /* 0x000fc80000000000 */
[----:B---3--:R-:W-:Y:S05]  /*4120*/  EXIT ;  /* 0x000000000000794d */ /* 0x008fea0003800000 */
.L_x_18:
[----:B------:R-:W-:Y:S02]  /*4130*/  MOV R4, UR5 ;  /* 0x0000000500047c02 */ /* 0x000fe40008000f00 */
[----:B------:R-:W-:Y:S02]  /*4140*/  MOV R5, UR5 ;  /* 0x0000000500057c02 */ /* 0x000fe40008000f00 */
[----:B------:R-:W-:-:S07]  /*4150*/  MOV R2, UR9 ;  /* 0x0000000900027c02 */ /* 0x000fce0008000f00 */
.L_x_44:
[----:B-1----:R1:W2:Y:S02]  /*4160*/  SYNCS.PHASECHK.TRANS64.TRYWAIT P0, [R2+URZ+0x38], R5 ;  /* 0x00003805020075a7 */ /* 0x0022a400080011ff */
[----:B--2---:R-:W-:Y:S05]  /*4170*/  @!P0 NANOSLEEP.SYNCS 0x989680 ;  /* 0x009896800000895d */ /* 0x004fea0003900000 */
[----:B------:R-:W2:Y:S02]  /*4180*/  @!P0 SYNCS.PHASECHK.TRANS64 P0, [R2+URZ+0x38], R5 ;  /* 0x00003805020085a7 */ /* 0x000ea400080010ff */
[----:B--2---:R-:W-:Y:S05]  /*4190*/  @!P0 BRA `(.L_x_44) ;  /* 0xfffffffc00f08947 */ /* 0x004fea000383ffff */
[----:B------:R-:W-:Y:S05]  /*41a0*/  BRA `(.L_x_17) ;  /* 0xffffffc800c47947 */ /* 0x000fea000383ffff */
.L_x_21:
[----:B------:R-:W-:Y:S02]  /*41b0*/  MOV R4, UR5 ;  /* 0x0000000500047c02 */ /* 0x000fe40008000f00 */
[----:B------:R-:W-:Y:S02]  /*41c0*/  MOV R5, UR5 ;  /* 0x0000000500057c02 */ /* 0x000fe40008000f00 */
[----:B------:R-:W-:-:S07]  /*41d0*/  MOV R2, UR4 ;  /* 0x0000000400027c02 */ /* 0x000fce0008000f00 */
.L_x_45:
[----:B-1----:R1:W5:Y:S02]  /*41e0*/  SYNCS.PHASECHK.TRANS64.TRYWAIT P0, [R2+URZ+0x38], R5 ;  /* 0x00003805020075a7 */ /* 0x00236400080011ff */
[----:B-----5:R-:W-:Y:S05]  /*41f0*/  @!P0 NANOSLEEP.SYNCS 0x989680 ;  /* 0x009896800000895d */ /* 0x020fea0003900000 */
[----:B------:R-:W5:Y:S02]  /*4200*/  @!P0 SYNCS.PHASECHK.TRANS64 P0, [R2+URZ+0x38], R5 ;  /* 0x00003805020085a7 */ /* 0x000f6400080010ff */
[----:B-----5:R-:W-:Y:S05]  /*4210*/  @!P0 BRA `(.L_x_45) ;  /* 0xfffffffc00f08947 */ /* 0x020fea000383ffff */
[----:B------:R-:W-:Y:S05]  /*4220*/  BRA `(.L_x_46) ;  /* 0xffffffcc00dc7947 */ /* 0x000fea000383ffff */
.L_x_24:
[----:B------:R-:W-:Y:S02]  /*4230*/  MOV R2, UR7 ;  /* 0x0000000700027c02 */ /* 0x000fe40008000f00 */
[-C--:B------:R-:W-:Y:S02]  /*4240*/  MOV R6, R3.reuse ;  /* 0x0000000300067202 */ /* 0x080fe40000000f00 */
[----:B------:R-:W-:-:S07]  /*4250*/  MOV R7, R3 ;  /* 0x0000000300077202 */ /* 0x000fce0000000f00 */
.L_x_47:
[----:B-1----:R1:W4:Y:S02]  /*4260*/  SYNCS.PHASECHK.TRANS64.TRYWAIT P0, [R2+URZ+0x80], R7 ;  /* 0x00008007020075a7 */ /* 0x00232400080011ff */
[----:B----4-:R-:W-:Y:S05]  /*4270*/  @!P0 NANOSLEEP.SYNCS 0x989680 ;  /* 0x009896800000895d */ /* 0x010fea0003900000 */
[----:B------:R-:W4:Y:S02]  /*4280*/  @!P0 SYNCS.PHASECHK.TRANS64 P0, [R2+URZ+0x80], R7 ;  /* 0x00008007020085a7 */ /* 0x000f2400080010ff */
[----:B----4-:R-:W-:Y:S05]  /*4290*/  @!P0 BRA `(.L_x_47) ;  /* 0xfffffffc00f08947 */ /* 0x010fea000383ffff */
[----:B------:R-:W-:Y:S05]  /*42a0*/  BRA `(.L_x_48) ;  /* 0xffffffd000c07947 */ /* 0x000fea000383ffff */
.L_x_26:
[----:B------:R-:W-:Y:S02]  /*42b0*/  MOV R6, UR20 ;  /* 0x0000001400067c02 */ /* 0x000fe40008000f00 */
[----:B------:R-:W-:Y:S02]  /*42c0*/  MOV R7, UR20 ;  /* 0x0000001400077c02 */ /* 0x000fe40008000f00 */
[----:B------:R-:W-:Y:S07]  /*42d0*/  MOV R2, UR5 ;  /* 0x0000000500027c02 */ /* 0x000fee0008000f00 */
.L_x_49:
[----:B-1----:R1:W4:Y:S02]  /*42e0*/  SYNCS.PHASECHK.TRANS64.TRYWAIT P0, [R2+URZ], R7 ;  /* 0x00000007020075a7 */ /* 0x00232400080011ff */
[----:B----4-:R-:W-:Y:S05]  /*42f0*/  @!P0 NANOSLEEP.SYNCS 0x989680 ;  /* 0x009896800000895d */ /* 0x010fea0003900000 */
[----:B------:R-:W4:Y:S02]  /*4300*/  @!P0 SYNCS.PHASECHK.TRANS64 P0, [R2+URZ], R7 ;  /* 0x00000007020085a7 */ /* 0x000f2400080010ff */
[----:B----4-:R-:W-:Y:S05]  /*4310*/  @!P0 BRA `(.L_x_49) ;  /* 0xfffffffc00f08947 */ /* 0x010fea000383ffff */
[----:B------:R-:W-:Y:S05]  /*4320*/  BRA `(.L_x_25) ;  /* 0xffffffd400087947 */ /* 0x000fea000383ffff */
.L_x_29:
[----:B------:R-:W-:-:S07]  /*4330*/  MOV R5, R4 ;  /* 0x0000000400057202 */ /* 0x000fce0000000f00 */
.L_x_50:
[----:B-1----:R1:W4:Y:S02]  /*4340*/  SYNCS.PHASECHK.TRANS64.TRYWAIT P0, [R2+URZ+0x80], R5 ;  /* 0x00008005020075a7 */ /* 0x00232400080011ff */
[----:B----4-:R-:W-:Y:S05]  /*4350*/  @!P0 NANOSLEEP.SYNCS 0x989680 ;  /* 0x009896800000895d */ /* 0x010fea0003900000 */
[----:B------:R-:W4:Y:S02]  /*4360*/  @!P0 SYNCS.PHASECHK.TRANS64 P0, [R2+URZ+0x80], R5 ;  /* 0x00008005020085a7 */ /* 0x000f2400080010ff */
[----:B----4-:R-:W-:Y:S05]  /*4370*/  @!P0 BRA `(.L_x_50) ;  /* 0xfffffffc00f08947 */ /* 0x010fea000383ffff */
[----:B------:R-:W-:Y:S05]  /*4380*/  BRA `(.L_x_22) ;  /* 0xffffffd400b07947 */ /* 0x000fea000383ffff */
.L_x_36:
[----:B------:R-:W-:-:S07]  /*4390*/  MOV R7, R6 ;  /* 0x0000000600077202 */ /* 0x000fce0000000f00 */
.L_x_51:
[----:B-1----:R1:W2:Y:S02]  /*43a0*/  SYNCS.PHASECHK.TRANS64.TRYWAIT P0, [R3+URZ+0x70], R7 ;  /* 0x00007007030075a7 */ /* 0x0022a400080011ff */
[----:B--2---:R-:W-:Y:S05]  /*43b0*/  @!P0 NANOSLEEP.SYNCS 0x989680 ;  /* 0x009896800000895d */ /* 0x004fea0003900000 */
[----:B------:R-:W2:Y:S02]  /*43c0*/  @!P0 SYNCS.PHASECHK.TRANS64 P0, [R3+URZ+0x70], R7 ;  /* 0x00007007030085a7 */ /* 0x000ea400080010ff */
[----:B--2---:R-:W-:Y:S05]  /*43d0*/  @!P0 BRA `(.L_x_51) ;  /* 0xfffffffc00f08947 */ /* 0x004fea000383ffff */
[----:B------:R-:W-:Y:S05]  /*43e0*/  BRA `(.L_x_52) ;  /* 0xffffffdc00f07947 */ /* 0x000fea000383ffff */
        .weak           $__internal_0_$__cuda_sm10x_tcgen05_guardrail_trap_col_being_dealloced_not_returned_by_alloc
        .type           $__internal_0_$__cuda_sm10x_tcgen05_guardrail_trap_col_being_dealloced_not_returned_by_alloc,@function
        .size           $__internal_0_$__cuda_sm10x_tcgen05_guardrail_trap_col_being_dealloced_not_returned_by_alloc,($__internal_1_$__cuda_sm10x_tcgen05_guardrail_trap_phase_invalid_during_alloc - $__internal_0_$__cuda_sm10x_tcgen05_guardrail_trap_col_being_dealloced_not_returned_by_alloc)
$__internal_0_$__cuda_sm10x_tcgen05_guardrail_trap_col_being_dealloced_not_returned_by_alloc:
[----:B------:R-:W-:Y:S05]  /*43f0*/  BPT.TRAP 0x1 ;  /* 0x000000040000795c */ /* 0x000fea0000300000 */
[----:B------:R-:W-:-:S04]  /*4400*/  HFMA2 R3, -RZ, RZ, 0, 0 ;  /* 0x00000000ff037431 */ /* 0x000fc800000001ff */
[----:B------:R-:W-:Y:S05]  /*4410*/  RET.REL.NODEC R2 `(kernel_cutlass_kernel_cudnngemm_swigludense_gemm_persistent_swigluPersistentDenseGemmKernel_object_at__TiledMMA_ThrLayoutVMNK11110000_PermutationMNK____MMAAtom_ThrID10_ShapeMNK6412816_TVL_0) ;  /* 0xffffffb802f87950 */ /* 0x000fea0003c3ffff */
        .weak           $__internal_1_$__cuda_sm10x_tcgen05_guardrail_trap_phase_invalid_during_alloc
        .type           $__internal_1_$__cuda_sm10x_tcgen05_guardrail_trap_phase_invalid_during_alloc,@function
        .size           $__internal_1_$__cuda_sm10x_tcgen05_guardrail_trap_phase_invalid_during_alloc,($__internal_2_$__cuda_sm10x_tcgen05_guardrail_trap_unallocated_columns_being_dealloced - $__internal_1_$__cuda_sm10x_tcgen05_guardrail_trap_phase_invalid_during_alloc)
$__internal_1_$__cuda_sm10x_tcgen05_guardrail_trap_phase_invalid_during_alloc:
[----:B------:R-:W-:Y:S05]  /*4420*/  BPT.TRAP 0x1 ;  /* 0x000000040000795c */ /* 0x000fea0000300000 */
[----:B------:R-:W-:-:S04]  /*4430*/  MOV R3, 0x0 ;  /* 0x0000000000037802 */ /* 0x000fc80000000f00 */
[----:B------:R-:W-:Y:S05]  /*4440*/  RET.REL.NODEC R2 `(kernel_cutlass_kernel_cudnngemm_swigludense_gemm_persistent_swigluPersistentDenseGemmKernel_object_at__TiledMMA_ThrLayoutVMNK11110000_PermutationMNK____MMAAtom_ThrID10_ShapeMNK6412816_TVL_0) ;  /* 0xffffffb802ec7950 */ /* 0x000fea0003c3ffff */
        .weak           $__internal_2_$__cuda_sm10x_tcgen05_guardrail_trap_unallocated_columns_being_dealloced
        .type           $__internal_2_$__cuda_sm10x_tcgen05_guardrail_trap_unallocated_columns_being_dealloced,@function
        .size           $__internal_2_$__cuda_sm10x_tcgen05_guardrail_trap_unallocated_columns_being_dealloced,(.L_x_56 - $__internal_2_$__cuda_sm10x_tcgen05_guardrail_trap_unallocated_columns_being_dealloced)
$__internal_2_$__cuda_sm10x_tcgen05_guardrail_trap_unallocated_columns_being_dealloced:
[----:B------:R-:W-:Y:S05]  /*4450*/  BPT.TRAP 0x1 ;  /* 0x000000040000795c */ /* 0x000fea0000300000 */
[----:B------:R-:W-:-:S04]  /*4460*/  HFMA2 R3, -RZ, RZ, 0, 0 ;  /* 0x00000000ff037431 */ /* 0x000fc800000001ff */
[----:B------:R-:W-:Y:S05]  /*4470*/  RET.REL.NODEC R2 `(kernel_cutlass_kernel_cudnngemm_swigludense_gemm_persistent_swigluPersistentDenseGemmKernel_object_at__TiledMMA_ThrLayoutVMNK11110000_PermutationMNK____MMAAtom_ThrID10_ShapeMNK6412816_TVL_0) ;  /* 0xffffffb802e07950 */ /* 0x000fea0003c3ffff */
.L_x_53:
[----:B------:R-:W-:-:S00]  /*4480*/  BRA `(.L_x_53) ;  /* 0xfffffffc00fc7947 */ /* 0x000fc0000383ffff */
[----:B------:R-:W-:-:S00]  /*4490*/  NOP ;  /* 0x0000000000007918 */ /* 0x000fc00000000000 */
        /* <DEDUP_REMOVED lines=14> */
.L_x_56:


//--------------------- .nv.shared.kernel_cutlass_kernel_cudnngemm_swigludense_gemm_persistent_swigluPersistentDenseGemmKernel_object_at__TiledMMA_ThrLayoutVMNK11110000_PermutationMNK____MMAAtom_ThrID10_ShapeMNK6412816_TVL_0 --------------------------
	.section	.nv.shared.kernel_cutlass_kernel_cudnngemm_swigludense_gemm_persistent_swigluPersistentDenseGemmKernel_object_at__TiledMMA_ThrLayoutVMNK11110000_PermutationMNK____MMAAtom_ThrID10_ShapeMNK6412816_TVL_0,"aw",@nobits
	.sectionflags	@""
	.align	1024
	.zero		1024


//--------------------- .nv.shared.reserved.0     --------------------------
	.section	.nv.shared.reserved.0,"aw",@nobits
	.align	8
	.weak		__nv_reservedSMEM_offset_0_alias
	.size		__nv_reservedSMEM_offset_0_alias, 0, 64
	.other		__nv_reservedSMEM_offset_0_alias,@"STO_CUDA_RESERVED_SHARED STV_DEFAULT"
__nv_reservedSMEM_offset_0_alias:
	.zero		0
.nv.shared.reserved.0:
	.zero		64
	.weak		__nv_reservedSMEM_allocation_phase
	.type		__nv_reservedSMEM_allocation_phase,@object
	.size		__nv_reservedSMEM_allocation_phase,(.L_0 - __nv_reservedSMEM_allocation_phase)
__nv_reservedSMEM_allocation_phase:
	.zero		1
.L_0:
	.zero		7
	.weak		__nv_reservedSMEM_devtool_atexit_pc
	.type		__nv_reservedSMEM_devtool_atexit_pc,@object
	.size		__nv_reservedSMEM_devtool_atexit_pc,(__nv_reservedSMEM_allocation_mask - __nv_reservedSMEM_devtool_atexit_pc)
__nv_reservedSMEM_devtool_atexit_pc:
	.zero		8
	.weak		__nv_reservedSMEM_allocation_mask
	.type		__nv_reservedSMEM_allocation_mask,@object
	.size		__nv_reservedSMEM_allocation_mask,(.L_2 - __nv_reservedSMEM_allocation_mask)
__nv_reservedSMEM_allocation_mask:
	.zero		4
.L_2:


//--------------------- .nv.constant0.kernel_cutlass_kernel_cudnngemm_swigludense_gemm_persistent_swigluPersistentDenseGemmKernel_object_at__TiledMMA_ThrLayoutVMNK11110000_PermutationMNK____MMAAtom_ThrID10_ShapeMNK6412816_TVL_0 --------------------------
	.section	.nv.constant0.kernel_cutlass_kernel_cudnngemm_swigludense_gemm_persistent_swigluPersistentDenseGemmKernel_object_at__TiledMMA_ThrLayoutVMNK11110000_PermutationMNK____MMAAtom_ThrID10_ShapeMNK6412816_TVL_0,"a",@progbits
	.sectionflags	@""
	.align	4
.nv.constant0.kernel_cutlass_kernel_cudnngemm_swigludense_gemm_persistent_swigluPersistentDenseGemmKernel_object_at__TiledMMA_ThrLayoutVMNK11110000_PermutationMNK____MMAAtom_ThrID10_ShapeMNK6412816_TVL_0:
	.zero		1512


//--------------------- SYMBOLS --------------------------

	.type		.nv.reservedSmem.offset0,@object
	.size		.nv.reservedSmem.offset0,0x4
	.type		.nv.reservedSmem.cap,@object
	.size		.nv.reservedSmem.cap,0x4
